//
// Generated by NVIDIA NVVM Compiler
//
// Compiler Build ID: CL-36424714
// Cuda compilation tools, release 13.0, V13.0.88
// Based on NVVM 20.0.0
//

.version 9.0
.target sm_100
.address_size 64

	// .globl	_Z18dot_product_kernelPKdS0_Pdjj

.visible .entry _Z18dot_product_kernelPKdS0_Pdjj(
	.param .u64 .ptr .align 1 _Z18dot_product_kernelPKdS0_Pdjj_param_0,
	.param .u64 .ptr .align 1 _Z18dot_product_kernelPKdS0_Pdjj_param_1,
	.param .u64 .ptr .align 1 _Z18dot_product_kernelPKdS0_Pdjj_param_2,
	.param .u32 _Z18dot_product_kernelPKdS0_Pdjj_param_3,
	.param .u32 _Z18dot_product_kernelPKdS0_Pdjj_param_4
)
{
	.reg .pred 	%p<11>;
	.reg .b32 	%r<61>;
	.reg .b64 	%rd<78>;
	.reg .b64 	%fd<112>;

	ld.param.u64 	%rd7, [_Z18dot_product_kernelPKdS0_Pdjj_param_0];
	ld.param.u64 	%rd8, [_Z18dot_product_kernelPKdS0_Pdjj_param_1];
	ld.param.u64 	%rd6, [_Z18dot_product_kernelPKdS0_Pdjj_param_2];
	ld.param.u32 	%r21, [_Z18dot_product_kernelPKdS0_Pdjj_param_3];
	ld.param.u32 	%r20, [_Z18dot_product_kernelPKdS0_Pdjj_param_4];
	cvta.to.global.u64 	%rd1, %rd8;
	cvta.to.global.u64 	%rd2, %rd7;
	mov.u32 	%r22, %ctaid.x;
	mov.u32 	%r23, %ntid.x;
	mov.u32 	%r24, %tid.x;
	mad.lo.s32 	%r1, %r22, %r23, %r24;
	setp.ge.u32 	%p1, %r1, %r21;
	@%p1 bra 	$L__BB0_15;
	setp.eq.s32 	%p2, %r20, 0;
	mov.f64 	%fd111, 0d0000000000000000;
	@%p2 bra 	$L__BB0_14;
	mul.lo.s32 	%r2, %r20, %r1;
	and.b32  	%r3, %r20, 15;
	setp.lt.u32 	%p3, %r20, 16;
	mov.f64 	%fd111, 0d0000000000000000;
	mov.b32 	%r57, 0;
	@%p3 bra 	$L__BB0_5;
	and.b32  	%r57, %r20, -16;
	mov.f64 	%fd111, 0d0000000000000000;
	mov.b32 	%r55, 0;
$L__BB0_4:
	.pragma "nounroll";
	add.s32 	%r27, %r55, %r2;
	mul.wide.u32 	%rd9, %r27, 8;
	add.s64 	%rd10, %rd2, %rd9;
	ld.global.f64 	%fd18, [%rd10];
	mul.wide.u32 	%rd11, %r55, 8;
	add.s64 	%rd12, %rd1, %rd11;
	ld.global.f64 	%fd19, [%rd12];
	fma.rn.f64 	%fd20, %fd18, %fd19, %fd111;
	add.s32 	%r28, %r27, 1;
	mul.wide.u32 	%rd13, %r28, 8;
	add.s64 	%rd14, %rd2, %rd13;
	ld.global.f64 	%fd21, [%rd14];
	ld.global.f64 	%fd22, [%rd12+8];
	fma.rn.f64 	%fd23, %fd21, %fd22, %fd20;
	add.s32 	%r29, %r27, 2;
	mul.wide.u32 	%rd15, %r29, 8;
	add.s64 	%rd16, %rd2, %rd15;
	ld.global.f64 	%fd24, [%rd16];
	ld.global.f64 	%fd25, [%rd12+16];
	fma.rn.f64 	%fd26, %fd24, %fd25, %fd23;
	add.s32 	%r30, %r27, 3;
	mul.wide.u32 	%rd17, %r30, 8;
	add.s64 	%rd18, %rd2, %rd17;
	ld.global.f64 	%fd27, [%rd18];
	ld.global.f64 	%fd28, [%rd12+24];
	fma.rn.f64 	%fd29, %fd27, %fd28, %fd26;
	add.s32 	%r31, %r27, 4;
	mul.wide.u32 	%rd19, %r31, 8;
	add.s64 	%rd20, %rd2, %rd19;
	ld.global.f64 	%fd30, [%rd20];
	ld.global.f64 	%fd31, [%rd12+32];
	fma.rn.f64 	%fd32, %fd30, %fd31, %fd29;
	add.s32 	%r32, %r27, 5;
	mul.wide.u32 	%rd21, %r32, 8;
	add.s64 	%rd22, %rd2, %rd21;
	ld.global.f64 	%fd33, [%rd22];
	ld.global.f64 	%fd34, [%rd12+40];
	fma.rn.f64 	%fd35, %fd33, %fd34, %fd32;
	add.s32 	%r33, %r27, 6;
	mul.wide.u32 	%rd23, %r33, 8;
	add.s64 	%rd24, %rd2, %rd23;
	ld.global.f64 	%fd36, [%rd24];
	ld.global.f64 	%fd37, [%rd12+48];
	fma.rn.f64 	%fd38, %fd36, %fd37, %fd35;
	add.s32 	%r34, %r27, 7;
	mul.wide.u32 	%rd25, %r34, 8;
	add.s64 	%rd26, %rd2, %rd25;
	ld.global.f64 	%fd39, [%rd26];
	ld.global.f64 	%fd40, [%rd12+56];
	fma.rn.f64 	%fd41, %fd39, %fd40, %fd38;
	add.s32 	%r35, %r27, 8;
	mul.wide.u32 	%rd27, %r35, 8;
	add.s64 	%rd28, %rd2, %rd27;
	ld.global.f64 	%fd42, [%rd28];
	ld.global.f64 	%fd43, [%rd12+64];
	fma.rn.f64 	%fd44, %fd42, %fd43, %fd41;
	add.s32 	%r36, %r27, 9;
	mul.wide.u32 	%rd29, %r36, 8;
	add.s64 	%rd30, %rd2, %rd29;
	ld.global.f64 	%fd45, [%rd30];
	ld.global.f64 	%fd46, [%rd12+72];
	fma.rn.f64 	%fd47, %fd45, %fd46, %fd44;
	add.s32 	%r37, %r27, 10;
	mul.wide.u32 	%rd31, %r37, 8;
	add.s64 	%rd32, %rd2, %rd31;
	ld.global.f64 	%fd48, [%rd32];
	ld.global.f64 	%fd49, [%rd12+80];
	fma.rn.f64 	%fd50, %fd48, %fd49, %fd47;
	add.s32 	%r38, %r27, 11;
	mul.wide.u32 	%rd33, %r38, 8;
	add.s64 	%rd34, %rd2, %rd33;
	ld.global.f64 	%fd51, [%rd34];
	ld.global.f64 	%fd52, [%rd12+88];
	fma.rn.f64 	%fd53, %fd51, %fd52, %fd50;
	add.s32 	%r39, %r27, 12;
	mul.wide.u32 	%rd35, %r39, 8;
	add.s64 	%rd36, %rd2, %rd35;
	ld.global.f64 	%fd54, [%rd36];
	ld.global.f64 	%fd55, [%rd12+96];
	fma.rn.f64 	%fd56, %fd54, %fd55, %fd53;
	add.s32 	%r40, %r27, 13;
	mul.wide.u32 	%rd37, %r40, 8;
	add.s64 	%rd38, %rd2, %rd37;
	ld.global.f64 	%fd57, [%rd38];
	ld.global.f64 	%fd58, [%rd12+104];
	fma.rn.f64 	%fd59, %fd57, %fd58, %fd56;
	add.s32 	%r41, %r27, 14;
	mul.wide.u32 	%rd39, %r41, 8;
	add.s64 	%rd40, %rd2, %rd39;
	ld.global.f64 	%fd60, [%rd40];
	ld.global.f64 	%fd61, [%rd12+112];
	fma.rn.f64 	%fd62, %fd60, %fd61, %fd59;
	add.s32 	%r42, %r27, 15;
	mul.wide.u32 	%rd41, %r42, 8;
	add.s64 	%rd42, %rd2, %rd41;
	ld.global.f64 	%fd63, [%rd42];
	ld.global.f64 	%fd64, [%rd12+120];
	fma.rn.f64 	%fd111, %fd63, %fd64, %fd62;
	add.s32 	%r55, %r55, 16;
	setp.ne.s32 	%p4, %r55, %r57;
	@%p4 bra 	$L__BB0_4;
$L__BB0_5:
	setp.eq.s32 	%p5, %r3, 0;
	@%p5 bra 	$L__BB0_14;
	and.b32  	%r8, %r20, 7;
	setp.lt.u32 	%p6, %r3, 8;
	@%p6 bra 	$L__BB0_8;
	add.s32 	%r43, %r57, %r2;
	mul.wide.u32 	%rd43, %r43, 8;
	add.s64 	%rd44, %rd2, %rd43;
	ld.global.f64 	%fd66, [%rd44];
	mul.wide.u32 	%rd45, %r57, 8;
	add.s64 	%rd46, %rd1, %rd45;
	ld.global.f64 	%fd67, [%rd46];
	fma.rn.f64 	%fd68, %fd66, %fd67, %fd111;
	add.s32 	%r44, %r43, 1;
	mul.wide.u32 	%rd47, %r44, 8;
	add.s64 	%rd48, %rd2, %rd47;
	ld.global.f64 	%fd69, [%rd48];
	ld.global.f64 	%fd70, [%rd46+8];
	fma.rn.f64 	%fd71, %fd69, %fd70, %fd68;
	add.s32 	%r45, %r43, 2;
	mul.wide.u32 	%rd49, %r45, 8;
	add.s64 	%rd50, %rd2, %rd49;
	ld.global.f64 	%fd72, [%rd50];
	ld.global.f64 	%fd73, [%rd46+16];
	fma.rn.f64 	%fd74, %fd72, %fd73, %fd71;
	add.s32 	%r46, %r43, 3;
	mul.wide.u32 	%rd51, %r46, 8;
	add.s64 	%rd52, %rd2, %rd51;
	ld.global.f64 	%fd75, [%rd52];
	ld.global.f64 	%fd76, [%rd46+24];
	fma.rn.f64 	%fd77, %fd75, %fd76, %fd74;
	add.s32 	%r47, %r43, 4;
	mul.wide.u32 	%rd53, %r47, 8;
	add.s64 	%rd54, %rd2, %rd53;
	ld.global.f64 	%fd78, [%rd54];
	ld.global.f64 	%fd79, [%rd46+32];
	fma.rn.f64 	%fd80, %fd78, %fd79, %fd77;
	add.s32 	%r48, %r43, 5;
	mul.wide.u32 	%rd55, %r48, 8;
	add.s64 	%rd56, %rd2, %rd55;
	ld.global.f64 	%fd81, [%rd56];
	ld.global.f64 	%fd82, [%rd46+40];
	fma.rn.f64 	%fd83, %fd81, %fd82, %fd80;
	add.s32 	%r49, %r43, 6;
	mul.wide.u32 	%rd57, %r49, 8;
	add.s64 	%rd58, %rd2, %rd57;
	ld.global.f64 	%fd84, [%rd58];
	ld.global.f64 	%fd85, [%rd46+48];
	fma.rn.f64 	%fd86, %fd84, %fd85, %fd83;
	add.s32 	%r50, %r43, 7;
	mul.wide.u32 	%rd59, %r50, 8;
	add.s64 	%rd60, %rd2, %rd59;
	ld.global.f64 	%fd87, [%rd60];
	ld.global.f64 	%fd88, [%rd46+56];
	fma.rn.f64 	%fd111, %fd87, %fd88, %fd86;
	add.s32 	%r57, %r57, 8;
$L__BB0_8:
	setp.eq.s32 	%p7, %r8, 0;
	@%p7 bra 	$L__BB0_14;
	and.b32  	%r11, %r20, 3;
	setp.lt.u32 	%p8, %r8, 4;
	@%p8 bra 	$L__BB0_11;
	add.s32 	%r51, %r57, %r2;
	mul.wide.u32 	%rd61, %r51, 8;
	add.s64 	%rd62, %rd2, %rd61;
	ld.global.f64 	%fd90, [%rd62];
	mul.wide.u32 	%rd63, %r57, 8;
	add.s64 	%rd64, %rd1, %rd63;
	ld.global.f64 	%fd91, [%rd64];
	fma.rn.f64 	%fd92, %fd90, %fd91, %fd111;
	add.s32 	%r52, %r51, 1;
	mul.wide.u32 	%rd65, %r52, 8;
	add.s64 	%rd66, %rd2, %rd65;
	ld.global.f64 	%fd93, [%rd66];
	ld.global.f64 	%fd94, [%rd64+8];
	fma.rn.f64 	%fd95, %fd93, %fd94, %fd92;
	add.s32 	%r53, %r51, 2;
	mul.wide.u32 	%rd67, %r53, 8;
	add.s64 	%rd68, %rd2, %rd67;
	ld.global.f64 	%fd96, [%rd68];
	ld.global.f64 	%fd97, [%rd64+16];
	fma.rn.f64 	%fd98, %fd96, %fd97, %fd95;
	add.s32 	%r54, %r51, 3;
	mul.wide.u32 	%rd69, %r54, 8;
	add.s64 	%rd70, %rd2, %rd69;
	ld.global.f64 	%fd99, [%rd70];
	ld.global.f64 	%fd100, [%rd64+24];
	fma.rn.f64 	%fd111, %fd99, %fd100, %fd98;
	add.s32 	%r57, %r57, 4;
$L__BB0_11:
	setp.eq.s32 	%p9, %r11, 0;
	@%p9 bra 	$L__BB0_14;
	mul.wide.u32 	%rd71, %r57, 8;
	add.s64 	%rd77, %rd1, %rd71;
	add.s32 	%r60, %r57, %r2;
	neg.s32 	%r59, %r11;
$L__BB0_13:
	.pragma "nounroll";
	mul.wide.u32 	%rd72, %r60, 8;
	add.s64 	%rd73, %rd2, %rd72;
	ld.global.f64 	%fd101, [%rd73];
	ld.global.f64 	%fd102, [%rd77];
	fma.rn.f64 	%fd111, %fd101, %fd102, %fd111;
	add.s64 	%rd77, %rd77, 8;
	add.s32 	%r60, %r60, 1;
	add.s32 	%r59, %r59, 1;
	setp.ne.s32 	%p10, %r59, 0;
	@%p10 bra 	$L__BB0_13;
$L__BB0_14:
	cvta.to.global.u64 	%rd74, %rd6;
	mul.wide.u32 	%rd75, %r1, 8;
	add.s64 	%rd76, %rd74, %rd75;
	st.global.f64 	[%rd76], %fd111;
$L__BB0_15:
	ret;

}
	// .globl	_Z19squared_norm_kernelPKdPdjj
.visible .entry _Z19squared_norm_kernelPKdPdjj(
	.param .u64 .ptr .align 1 _Z19squared_norm_kernelPKdPdjj_param_0,
	.param .u64 .ptr .align 1 _Z19squared_norm_kernelPKdPdjj_param_1,
	.param .u32 _Z19squared_norm_kernelPKdPdjj_param_2,
	.param .u32 _Z19squared_norm_kernelPKdPdjj_param_3
)
{
	.reg .pred 	%p<11>;
	.reg .b32 	%r<64>;
	.reg .b64 	%rd<65>;
	.reg .b64 	%fd<83>;

	ld.param.u64 	%rd3, [_Z19squared_norm_kernelPKdPdjj_param_0];
	ld.param.u64 	%rd2, [_Z19squared_norm_kernelPKdPdjj_param_1];
	ld.param.u32 	%r25, [_Z19squared_norm_kernelPKdPdjj_param_2];
	ld.param.u32 	%r24, [_Z19squared_norm_kernelPKdPdjj_param_3];
	cvta.to.global.u64 	%rd1, %rd3;
	mov.u32 	%r26, %ctaid.x;
	mov.u32 	%r27, %ntid.x;
	mov.u32 	%r28, %tid.x;
	mad.lo.s32 	%r1, %r26, %r27, %r28;
	setp.ge.u32 	%p1, %r1, %r25;
	@%p1 bra 	$L__BB1_15;
	setp.eq.s32 	%p2, %r24, 0;
	mov.f64 	%fd82, 0d0000000000000000;
	@%p2 bra 	$L__BB1_14;
	mul.lo.s32 	%r2, %r24, %r1;
	and.b32  	%r3, %r24, 15;
	setp.lt.u32 	%p3, %r24, 16;
	mov.f64 	%fd82, 0d0000000000000000;
	mov.b32 	%r60, 0;
	@%p3 bra 	$L__BB1_5;
	and.b32  	%r60, %r24, -16;
	neg.s32 	%r58, %r60;
	add.s32 	%r57, %r2, 7;
	mov.f64 	%fd82, 0d0000000000000000;
$L__BB1_4:
	.pragma "nounroll";
	add.s32 	%r30, %r57, -7;
	mul.wide.u32 	%rd4, %r30, 8;
	add.s64 	%rd5, %rd1, %rd4;
	ld.global.f64 	%fd18, [%rd5];
	fma.rn.f64 	%fd19, %fd18, %fd18, %fd82;
	add.s32 	%r31, %r57, -6;
	mul.wide.u32 	%rd6, %r31, 8;
	add.s64 	%rd7, %rd1, %rd6;
	ld.global.f64 	%fd20, [%rd7];
	fma.rn.f64 	%fd21, %fd20, %fd20, %fd19;
	add.s32 	%r32, %r57, -5;
	mul.wide.u32 	%rd8, %r32, 8;
	add.s64 	%rd9, %rd1, %rd8;
	ld.global.f64 	%fd22, [%rd9];
	fma.rn.f64 	%fd23, %fd22, %fd22, %fd21;
	add.s32 	%r33, %r57, -4;
	mul.wide.u32 	%rd10, %r33, 8;
	add.s64 	%rd11, %rd1, %rd10;
	ld.global.f64 	%fd24, [%rd11];
	fma.rn.f64 	%fd25, %fd24, %fd24, %fd23;
	add.s32 	%r34, %r57, -3;
	mul.wide.u32 	%rd12, %r34, 8;
	add.s64 	%rd13, %rd1, %rd12;
	ld.global.f64 	%fd26, [%rd13];
	fma.rn.f64 	%fd27, %fd26, %fd26, %fd25;
	add.s32 	%r35, %r57, -2;
	mul.wide.u32 	%rd14, %r35, 8;
	add.s64 	%rd15, %rd1, %rd14;
	ld.global.f64 	%fd28, [%rd15];
	fma.rn.f64 	%fd29, %fd28, %fd28, %fd27;
	add.s32 	%r36, %r57, -1;
	mul.wide.u32 	%rd16, %r36, 8;
	add.s64 	%rd17, %rd1, %rd16;
	ld.global.f64 	%fd30, [%rd17];
	fma.rn.f64 	%fd31, %fd30, %fd30, %fd29;
	add.s32 	%r37, %r57, 8;
	mul.wide.u32 	%rd18, %r57, 8;
	add.s64 	%rd19, %rd1, %rd18;
	ld.global.f64 	%fd32, [%rd19];
	fma.rn.f64 	%fd33, %fd32, %fd32, %fd31;
	add.s32 	%r38, %r57, 1;
	mul.wide.u32 	%rd20, %r38, 8;
	add.s64 	%rd21, %rd1, %rd20;
	ld.global.f64 	%fd34, [%rd21];
	fma.rn.f64 	%fd35, %fd34, %fd34, %fd33;
	add.s32 	%r39, %r57, 2;
	mul.wide.u32 	%rd22, %r39, 8;
	add.s64 	%rd23, %rd1, %rd22;
	ld.global.f64 	%fd36, [%rd23];
	fma.rn.f64 	%fd37, %fd36, %fd36, %fd35;
	add.s32 	%r40, %r57, 3;
	mul.wide.u32 	%rd24, %r40, 8;
	add.s64 	%rd25, %rd1, %rd24;
	ld.global.f64 	%fd38, [%rd25];
	fma.rn.f64 	%fd39, %fd38, %fd38, %fd37;
	add.s32 	%r41, %r57, 4;
	mul.wide.u32 	%rd26, %r41, 8;
	add.s64 	%rd27, %rd1, %rd26;
	ld.global.f64 	%fd40, [%rd27];
	fma.rn.f64 	%fd41, %fd40, %fd40, %fd39;
	add.s32 	%r42, %r57, 5;
	mul.wide.u32 	%rd28, %r42, 8;
	add.s64 	%rd29, %rd1, %rd28;
	ld.global.f64 	%fd42, [%rd29];
	fma.rn.f64 	%fd43, %fd42, %fd42, %fd41;
	add.s32 	%r43, %r57, 6;
	mul.wide.u32 	%rd30, %r43, 8;
	add.s64 	%rd31, %rd1, %rd30;
	ld.global.f64 	%fd44, [%rd31];
	fma.rn.f64 	%fd45, %fd44, %fd44, %fd43;
	add.s32 	%r44, %r57, 7;
	mul.wide.u32 	%rd32, %r44, 8;
	add.s64 	%rd33, %rd1, %rd32;
	ld.global.f64 	%fd46, [%rd33];
	fma.rn.f64 	%fd47, %fd46, %fd46, %fd45;
	mul.wide.u32 	%rd34, %r37, 8;
	add.s64 	%rd35, %rd1, %rd34;
	ld.global.f64 	%fd48, [%rd35];
	fma.rn.f64 	%fd82, %fd48, %fd48, %fd47;
	add.s32 	%r58, %r58, 16;
	add.s32 	%r57, %r57, 16;
	setp.ne.s32 	%p4, %r58, 0;
	@%p4 bra 	$L__BB1_4;
$L__BB1_5:
	setp.eq.s32 	%p5, %r3, 0;
	@%p5 bra 	$L__BB1_14;
	and.b32  	%r12, %r24, 7;
	setp.lt.u32 	%p6, %r3, 8;
	@%p6 bra 	$L__BB1_8;
	add.s32 	%r45, %r60, %r2;
	mul.wide.u32 	%rd36, %r45, 8;
	add.s64 	%rd37, %rd1, %rd36;
	ld.global.f64 	%fd50, [%rd37];
	fma.rn.f64 	%fd51, %fd50, %fd50, %fd82;
	add.s32 	%r46, %r45, 1;
	mul.wide.u32 	%rd38, %r46, 8;
	add.s64 	%rd39, %rd1, %rd38;
	ld.global.f64 	%fd52, [%rd39];
	fma.rn.f64 	%fd53, %fd52, %fd52, %fd51;
	add.s32 	%r47, %r45, 2;
	mul.wide.u32 	%rd40, %r47, 8;
	add.s64 	%rd41, %rd1, %rd40;
	ld.global.f64 	%fd54, [%rd41];
	fma.rn.f64 	%fd55, %fd54, %fd54, %fd53;
	add.s32 	%r48, %r45, 3;
	mul.wide.u32 	%rd42, %r48, 8;
	add.s64 	%rd43, %rd1, %rd42;
	ld.global.f64 	%fd56, [%rd43];
	fma.rn.f64 	%fd57, %fd56, %fd56, %fd55;
	add.s32 	%r49, %r45, 4;
	mul.wide.u32 	%rd44, %r49, 8;
	add.s64 	%rd45, %rd1, %rd44;
	ld.global.f64 	%fd58, [%rd45];
	fma.rn.f64 	%fd59, %fd58, %fd58, %fd57;
	add.s32 	%r50, %r45, 5;
	mul.wide.u32 	%rd46, %r50, 8;
	add.s64 	%rd47, %rd1, %rd46;
	ld.global.f64 	%fd60, [%rd47];
	fma.rn.f64 	%fd61, %fd60, %fd60, %fd59;
	add.s32 	%r51, %r45, 6;
	mul.wide.u32 	%rd48, %r51, 8;
	add.s64 	%rd49, %rd1, %rd48;
	ld.global.f64 	%fd62, [%rd49];
	fma.rn.f64 	%fd63, %fd62, %fd62, %fd61;
	add.s32 	%r52, %r45, 7;
	mul.wide.u32 	%rd50, %r52, 8;
	add.s64 	%rd51, %rd1, %rd50;
	ld.global.f64 	%fd64, [%rd51];
	fma.rn.f64 	%fd82, %fd64, %fd64, %fd63;
	add.s32 	%r60, %r60, 8;
$L__BB1_8:
	setp.eq.s32 	%p7, %r12, 0;
	@%p7 bra 	$L__BB1_14;
	and.b32  	%r15, %r24, 3;
	setp.lt.u32 	%p8, %r12, 4;
	@%p8 bra 	$L__BB1_11;
	add.s32 	%r53, %r60, %r2;
	mul.wide.u32 	%rd52, %r53, 8;
	add.s64 	%rd53, %rd1, %rd52;
	ld.global.f64 	%fd66, [%rd53];
	fma.rn.f64 	%fd67, %fd66, %fd66, %fd82;
	add.s32 	%r54, %r53, 1;
	mul.wide.u32 	%rd54, %r54, 8;
	add.s64 	%rd55, %rd1, %rd54;
	ld.global.f64 	%fd68, [%rd55];
	fma.rn.f64 	%fd69, %fd68, %fd68, %fd67;
	add.s32 	%r55, %r53, 2;
	mul.wide.u32 	%rd56, %r55, 8;
	add.s64 	%rd57, %rd1, %rd56;
	ld.global.f64 	%fd70, [%rd57];
	fma.rn.f64 	%fd71, %fd70, %fd70, %fd69;
	add.s32 	%r56, %r53, 3;
	mul.wide.u32 	%rd58, %r56, 8;
	add.s64 	%rd59, %rd1, %rd58;
	ld.global.f64 	%fd72, [%rd59];
	fma.rn.f64 	%fd82, %fd72, %fd72, %fd71;
	add.s32 	%r60, %r60, 4;
$L__BB1_11:
	setp.eq.s32 	%p9, %r15, 0;
	@%p9 bra 	$L__BB1_14;
	add.s32 	%r63, %r60, %r2;
	neg.s32 	%r62, %r15;
$L__BB1_13:
	.pragma "nounroll";
	mul.wide.u32 	%rd60, %r63, 8;
	add.s64 	%rd61, %rd1, %rd60;
	ld.global.f64 	%fd73, [%rd61];
	fma.rn.f64 	%fd82, %fd73, %fd73, %fd82;
	add.s32 	%r63, %r63, 1;
	add.s32 	%r62, %r62, 1;
	setp.ne.s32 	%p10, %r62, 0;
	@%p10 bra 	$L__BB1_13;
$L__BB1_14:
	cvta.to.global.u64 	%rd62, %rd2;
	mul.wide.u32 	%rd63, %r1, 8;
	add.s64 	%rd64, %rd62, %rd63;
	st.global.f64 	[%rd64], %fd82;
$L__BB1_15:
	ret;

}


// ===== COMPILED SASS (sm_100) =====

	.target	sm_100

	.elftype	@"ET_EXEC"


//--------------------- .note.nv.tkinfo           --------------------------
	.section	.note.nv.tkinfo,"",@"SHT_NOTE"
	.sectionflags	@"SHF_NOTE_NV_TKINFO"
	.tkinfo
        /*0018*/ 	.word	0x00000002
        /*0030*/ 	.string	""
        /*0030*/ 	.string	"ptxas"
        /*0030*/ 	.string	"Cuda compilation tools, release 13.0, V13.0.88"
        /*0030*/ 	.string	"Build cuda_13.0.r13.0/compiler.36424714_0"
        /*0030*/ 	.string	"-arch sm_100 -m 64 "



//--------------------- .note.nv.cuinfo           --------------------------
	.section	.note.nv.cuinfo,"",@"SHT_NOTE"
	.sectionflags	@"SHF_NOTE_NV_CUINFO"
        /*0018*/ 	.short	0x0002
        /*001a*/ 	.short	0x0064
        /*001c*/ 	.short	0x0082
	.zero		2


//--------------------- .nv.info                  --------------------------
	.section	.nv.info,"",@"SHT_CUDA_INFO"
	.align	4


	//----- nvinfo : EIATTR_REGCOUNT
	.align		4
        /*0000*/ 	.byte	0x04, 0x2f
        /*0002*/ 	.short	(.L_1 - .L_0)
	.align		4
.L_0:
        /*0004*/ 	.word	index@(_Z18dot_product_kernelPKdS0_Pdjj)
        /*0008*/ 	.word	0x00000020


	//----- nvinfo : EIATTR_FRAME_SIZE
	.align		4
.L_1:
        /*000c*/ 	.byte	0x04, 0x11
        /*000e*/ 	.short	(.L_3 - .L_2)
	.align		4
.L_2:
        /*0010*/ 	.word	index@(_Z18dot_product_kernelPKdS0_Pdjj)
        /*0014*/ 	.word	0x00000000


	//----- nvinfo : EIATTR_REGCOUNT
	.align		4
.L_3:
        /*0018*/ 	.byte	0x04, 0x2f
        /*001a*/ 	.short	(.L_5 - .L_4)
	.align		4
.L_4:
        /*001c*/ 	.word	index@(_Z19squared_norm_kernelPKdPdjj)
        /*0020*/ 	.word	0x0000001e


	//----- nvinfo : EIATTR_FRAME_SIZE
	.align		4
.L_5:
        /*0024*/ 	.byte	0x04, 0x11
        /*0026*/ 	.short	(.L_7 - .L_6)
	.align		4
.L_6:
        /*0028*/ 	.word	index@(_Z19squared_norm_kernelPKdPdjj)
        /*002c*/ 	.word	0x00000000


	//----- nvinfo : EIATTR_MIN_STACK_SIZE
	.align		4
.L_7:
        /*0030*/ 	.byte	0x04, 0x12
        /*0032*/ 	.short	(.L_9 - .L_8)
	.align		4
.L_8:
        /*0034*/ 	.word	index@(_Z19squared_norm_kernelPKdPdjj)
        /*0038*/ 	.word	0x00000000


	//----- nvinfo : EIATTR_MIN_STACK_SIZE
	.align		4
.L_9:
        /*003c*/ 	.byte	0x04, 0x12
        /*003e*/ 	.short	(.L_11 - .L_10)
	.align		4
.L_10:
        /*0040*/ 	.word	index@(_Z18dot_product_kernelPKdS0_Pdjj)
        /*0044*/ 	.word	0x00000000
.L_11:


//--------------------- .nv.compat                --------------------------
	.section	.nv.compat,"",@"SHT_CUDA_COMPAT_INFO"
	.align	4
        /*0000*/ 	.byte	0x02, 0x09, 0x00, 0x00, 0x02, 0x02, 0x01, 0x00, 0x02, 0x05, 0x05, 0x00, 0x03, 0x07, 0x01, 0x01
        /*0010*/ 	.byte	0x02, 0x03, 0x00, 0x00, 0x02, 0x06, 0x01, 0x00, 0x04, 0x0b, 0x08, 0x00, 0x01, 0x00, 0x00, 0x00
        /*0020*/ 	.byte	0x00, 0x00, 0x00, 0x00


//--------------------- .nv.info._Z19squared_norm_kernelPKdPdjj --------------------------
	.section	.nv.info._Z19squared_norm_kernelPKdPdjj,"",@"SHT_CUDA_INFO"
	.sectionflags	@""
	.align	4


	//----- nvinfo : EIATTR_CUDA_API_VERSION
	.align		4
        /*0000*/ 	.byte	0x04, 0x37
        /*0002*/ 	.short	(.L_13 - .L_12)
.L_12:
        /*0004*/ 	.word	0x00000082


	//----- nvinfo : EIATTR_KPARAM_INFO
	.align		4
.L_13:
        /*0008*/ 	.byte	0x04, 0x17
        /*000a*/ 	.short	(.L_15 - .L_14)
.L_14:
        /*000c*/ 	.word	0x00000000
        /*0010*/ 	.short	0x0003
        /*0012*/ 	.short	0x0014
        /*0014*/ 	.byte	0x00, 0xf0, 0x11, 0x00


	//----- nvinfo : EIATTR_KPARAM_INFO
	.align		4
.L_15:
        /*0018*/ 	.byte	0x04, 0x17
        /*001a*/ 	.short	(.L_17 - .L_16)
.L_16:
        /*001c*/ 	.word	0x00000000
        /*0020*/ 	.short	0x0002
        /*0022*/ 	.short	0x0010
        /*0024*/ 	.byte	0x00, 0xf0, 0x11, 0x00


	//----- nvinfo : EIATTR_KPARAM_INFO
	.align		4
.L_17:
        /*0028*/ 	.byte	0x04, 0x17
        /*002a*/ 	.short	(.L_19 - .L_18)
.L_18:
        /*002c*/ 	.word	0x00000000
        /*0030*/ 	.short	0x0001
        /*0032*/ 	.short	0x0008
        /*0034*/ 	.byte	0x00, 0xf5, 0x21, 0x00


	//----- nvinfo : EIATTR_KPARAM_INFO
	.align		4
.L_19:
        /*0038*/ 	.byte	0x04, 0x17
        /*003a*/ 	.short	(.L_21 - .L_20)
.L_20:
        /*003c*/ 	.word	0x00000000
        /*0040*/ 	.short	0x0000
        /*0042*/ 	.short	0x0000
        /*0044*/ 	.byte	0x00, 0xf5, 0x21, 0x00


	//----- nvinfo : EIATTR_SPARSE_MMA_MASK
	.align		4
.L_21:
        /*0048*/ 	.byte	0x03, 0x50
        /*004a*/ 	.short	0x0000


	//----- nvinfo : EIATTR_MAXREG_COUNT
	.align		4
        /*004c*/ 	.byte	0x03, 0x1b
        /*004e*/ 	.short	0x00ff


	//----- nvinfo : EIATTR_MERCURY_ISA_VERSION
	.align		4
        /*0050*/ 	.byte	0x03, 0x5f
        /*0052*/ 	.short	0x0101


	//----- nvinfo : EIATTR_VRC_CTA_INIT_COUNT
	.align		4
        /*0054*/ 	.byte	0x02, 0x4a
	.zero		1
	.zero		1


	//----- nvinfo : EIATTR_EXIT_INSTR_OFFSETS
	.align		4
        /*0058*/ 	.byte	0x04, 0x1c
        /*005a*/ 	.short	(.L_23 - .L_22)


	//   ....[0]....
.L_22:
        /*005c*/ 	.word	0x00000070


	//   ....[1]....
        /*0060*/ 	.word	0x00000a70


	//----- nvinfo : EIATTR_CBANK_PARAM_SIZE
	.align		4
.L_23:
        /*0064*/ 	.byte	0x03, 0x19
        /*0066*/ 	.short	0x0018


	//----- nvinfo : EIATTR_PARAM_CBANK
	.align		4
        /*0068*/ 	.byte	0x04, 0x0a
        /*006a*/ 	.short	(.L_25 - .L_24)
	.align		4
.L_24:
        /*006c*/ 	.word	index@(.nv.constant0._Z19squared_norm_kernelPKdPdjj)
        /*0070*/ 	.short	0x0380
        /*0072*/ 	.short	0x0018


	//----- nvinfo : EIATTR_SW_WAR
	.align		4
.L_25:
        /*0074*/ 	.byte	0x04, 0x36
        /*0076*/ 	.short	(.L_27 - .L_26)
.L_26:
        /*0078*/ 	.word	0x00000008
.L_27:


//--------------------- .nv.info._Z18dot_product_kernelPKdS0_Pdjj --------------------------
	.section	.nv.info._Z18dot_product_kernelPKdS0_Pdjj,"",@"SHT_CUDA_INFO"
	.sectionflags	@""
	.align	4


	//----- nvinfo : EIATTR_CUDA_API_VERSION
	.align		4
        /*0000*/ 	.byte	0x04, 0x37
        /*0002*/ 	.short	(.L_29 - .L_28)
.L_28:
        /*0004*/ 	.word	0x00000082


	//----- nvinfo : EIATTR_KPARAM_INFO
	.align		4
.L_29:
        /*0008*/ 	.byte	0x04, 0x17
        /*000a*/ 	.short	(.L_31 - .L_30)
.L_30:
        /*000c*/ 	.word	0x00000000
        /*0010*/ 	.short	0x0004
        /*0012*/ 	.short	0x001c
        /*0014*/ 	.byte	0x00, 0xf0, 0x11, 0x00


	//----- nvinfo : EIATTR_KPARAM_INFO
	.align		4
.L_31:
        /*0018*/ 	.byte	0x04, 0x17
        /*001a*/ 	.short	(.L_33 - .L_32)
.L_32:
        /*001c*/ 	.word	0x00000000
        /*0020*/ 	.short	0x0003
        /*0022*/ 	.short	0x0018
        /*0024*/ 	.byte	0x00, 0xf0, 0x11, 0x00


	//----- nvinfo : EIATTR_KPARAM_INFO
	.align		4
.L_33:
        /*0028*/ 	.byte	0x04, 0x17
        /*002a*/ 	.short	(.L_35 - .L_34)
.L_34:
        /*002c*/ 	.word	0x00000000
        /*0030*/ 	.short	0x0002
        /*0032*/ 	.short	0x0010
        /*0034*/ 	.byte	0x00, 0xf5, 0x21, 0x00


	//----- nvinfo : EIATTR_KPARAM_INFO
	.align		4
.L_35:
        /*0038*/ 	.byte	0x04, 0x17
        /*003a*/ 	.short	(.L_37 - .L_36)
.L_36:
        /*003c*/ 	.word	0x00000000
        /*0040*/ 	.short	0x0001
        /*0042*/ 	.short	0x0008
        /*0044*/ 	.byte	0x00, 0xf5, 0x21, 0x00


	//----- nvinfo : EIATTR_KPARAM_INFO
	.align		4
.L_37:
        /*0048*/ 	.byte	0x04, 0x17
        /*004a*/ 	.short	(.L_39 - .L_38)
.L_38:
        /*004c*/ 	.word	0x00000000
        /*0050*/ 	.short	0x0000
        /*0052*/ 	.short	0x0000
        /*0054*/ 	.byte	0x00, 0xf5, 0x21, 0x00


	//----- nvinfo : EIATTR_SPARSE_MMA_MASK
	.align		4
.L_39:
        /*0058*/ 	.byte	0x03, 0x50
        /*005a*/ 	.short	0x0000


	//----- nvinfo : EIATTR_MAXREG_COUNT
	.align		4
        /*005c*/ 	.byte	0x03, 0x1b
        /*005e*/ 	.short	0x00ff


	//----- nvinfo : EIATTR_MERCURY_ISA_VERSION
	.align		4
        /*0060*/ 	.byte	0x03, 0x5f
        /*0062*/ 	.short	0x0101


	//----- nvinfo : EIATTR_VRC_CTA_INIT_COUNT
	.align		4
        /*0064*/ 	.byte	0x02, 0x4a
	.zero		1
	.zero		1


	//----- nvinfo : EIATTR_EXIT_INSTR_OFFSETS
	.align		4
        /*0068*/ 	.byte	0x04, 0x1c
        /*006a*/ 	.short	(.L_41 - .L_40)


	//   ....[0]....
.L_40:
        /*006c*/ 	.word	0x00000070


	//   ....[1]....
        /*0070*/ 	.word	0x00000d20


	//----- nvinfo : EIATTR_CBANK_PARAM_SIZE
	.align		4
.L_41:
        /*0074*/ 	.byte	0x03, 0x19
        /*0076*/ 	.short	0x0020


	//----- nvinfo : EIATTR_PARAM_CBANK
	.align		4
        /*0078*/ 	.byte	0x04, 0x0a
        /*007a*/ 	.short	(.L_43 - .L_42)
	.align		4
.L_42:
        /*007c*/ 	.word	index@(.nv.constant0._Z18dot_product_kernelPKdS0_Pdjj)
        /*0080*/ 	.short	0x0380
        /*0082*/ 	.short	0x0020


	//----- nvinfo : EIATTR_SW_WAR
	.align		4
.L_43:
        /*0084*/ 	.byte	0x04, 0x36
        /*0086*/ 	.short	(.L_45 - .L_44)
.L_44:
        /*0088*/ 	.word	0x00000008
.L_45:


//--------------------- .nv.callgraph             --------------------------
	.section	.nv.callgraph,"",@"SHT_CUDA_CALLGRAPH"
	.align	4
	.sectionentsize	8
	.align		4
        /*0000*/ 	.word	0x00000000
	.align		4
        /*0004*/ 	.word	0xffffffff
	.align		4
        /*0008*/ 	.word	0x00000000
	.align		4
        /*000c*/ 	.word	0xfffffffe
	.align		4
        /*0010*/ 	.word	0x00000000
	.align		4
        /*0014*/ 	.word	0xfffffffd
	.align		4
        /*0018*/ 	.word	0x00000000
	.align		4
        /*001c*/ 	.word	0xfffffffc


//--------------------- .text._Z19squared_norm_kernelPKdPdjj --------------------------
	.section	.text._Z19squared_norm_kernelPKdPdjj,"ax",@progbits
	.align	128
        .global         _Z19squared_norm_kernelPKdPdjj
        .type           _Z19squared_norm_kernelPKdPdjj,@function
        .size           _Z19squared_norm_kernelPKdPdjj,(.L_x_14 - _Z19squared_norm_kernelPKdPdjj)
        .other          _Z19squared_norm_kernelPKdPdjj,@"STO_CUDA_ENTRY STV_DEFAULT"
_Z19squared_norm_kernelPKdPdjj:
.text._Z19squared_norm_kernelPKdPdjj:
[----:B------:R-:W-:Y:S01]  /*0000*/  LDC R1, c[0x0][0x37c] ;  /* 0x0000df00ff017b82 */ /* 0x000fe20000000800 */
[----:B------:R-:W0:Y:S07]  /*0010*/  S2R R3, SR_TID.X ;  /* 0x0000000000037919 */ /* 0x000e2e0000002100 */
[----:B------:R-:W0:Y:S01]  /*0020*/  S2UR UR4, SR_CTAID.X ;  /* 0x00000000000479c3 */ /* 0x000e220000002500 */
[----:B------:R-:W1:Y:S07]  /*0030*/  LDCU UR5, c[0x0][0x390] ;  /* 0x00007200ff0577ac */ /* 0x000e6e0008000800 */
[----:B------:R-:W0:Y:S02]  /*0040*/  LDC R0, c[0x0][0x360] ;  /* 0x0000d800ff007b82 */ /* 0x000e240000000800 */
[----:B0-----:R-:W-:-:S05]  /*0050*/  IMAD R0, R0, UR4, R3 ;  /* 0x0000000400007c24 */ /* 0x001fca000f8e0203 */
[----:B-1----:R-:W-:-:S13]  /*0060*/  ISETP.GE.U32.AND P0, PT, R0, UR5, PT ;  /* 0x0000000500007c0c */ /* 0x002fda000bf06070 */
[----:B------:R-:W-:Y:S05]  /*0070*/  @P0 EXIT ;  /* 0x000000000000094d */ /* 0x000fea0003800000 */
[----:B------:R-:W0:Y:S01]  /*0080*/  LDC R3, c[0x0][0x394] ;  /* 0x0000e500ff037b82 */ /* 0x000e220000000800 */
[----:B------:R-:W1:Y:S01]  /*0090*/  LDCU.64 UR4, c[0x0][0x358] ;  /* 0x00006b00ff0477ac */ /* 0x000e620008000a00 */
[----:B------:R-:W-:Y:S02]  /*00a0*/  CS2R R22, SRZ ;  /* 0x0000000000167805 */ /* 0x000fe4000001ff00 */
[----:B0-----:R-:W-:-:S13]  /*00b0*/  ISETP.NE.AND P0, PT, R3, RZ, PT ;  /* 0x000000ff0300720c */ /* 0x001fda0003f05270 */
[----:B-1----:R-:W-:Y:S05]  /*00c0*/  @!P0 BRA `(.L_x_0) ;  /* 0x00000008005c8947 */ /* 0x002fea0003800000 */
[C---:B------:R-:W-:Y:S01]  /*00d0*/  ISETP.GE.U32.AND P1, PT, R3.reuse, 0x10, PT ;  /* 0x000000100300780c */ /* 0x040fe20003f26070 */
[----:B------:R-:W-:Y:S01]  /*00e0*/  HFMA2 R5, -RZ, RZ, 0, 0 ;  /* 0x00000000ff057431 */ /* 0x000fe200000001ff */
[----:B------:R-:W-:Y:S02]  /*00f0*/  LOP3.LUT R4, R3, 0xf, RZ, 0xc0, !PT ;  /* 0x0000000f03047812 */ /* 0x000fe400078ec0ff */
[----:B------:R-:W-:Y:S02]  /*0100*/  CS2R R22, SRZ ;  /* 0x0000000000167805 */ /* 0x000fe4000001ff00 */
[----:B------:R-:W-:-:S07]  /*0110*/  ISETP.NE.AND P0, PT, R4, RZ, PT ;  /* 0x000000ff0400720c */ /* 0x000fce0003f05270 */
[----:B------:R-:W-:Y:S06]  /*0120*/  @!P1 BRA `(.L_x_1) ;  /* 0x0000000400209947 */ /* 0x000fec0003800000 */
[----:B------:R-:W-:Y:S01]  /*0130*/  LOP3.LUT R5, R3, 0xfffffff0, RZ, 0xc0, !PT ;  /* 0xfffffff003057812 */ /* 0x000fe200078ec0ff */
[----:B------:R-:W-:Y:S01]  /*0140*/  IMAD R2, R0, R3, 0x7 ;  /* 0x0000000700027424 */ /* 0x000fe200078e0203 */
[----:B------:R-:W-:Y:S02]  /*0150*/  CS2R R22, SRZ ;  /* 0x0000000000167805 */ /* 0x000fe4000001ff00 */
[----:B------:R-:W-:-:S07]  /*0160*/  IADD3 R26, PT, PT, -R5, RZ, RZ ;  /* 0x000000ff051a7210 */ /* 0x000fce0007ffe1ff */
.L_x_2:
[----:B------:R-:W0:Y:S01]  /*0170*/  LDC.64 R6, c[0x0][0x380] ;  /* 0x0000e000ff067b82 */ /* 0x000e220000000a00 */
[C---:B------:R-:W-:Y:S01]  /*0180*/  IADD3 R21, PT, PT, R2.reuse, -0x7, RZ ;  /* 0xfffffff902157810 */ /* 0x040fe20007ffe0ff */
[C---:B------:R-:W-:Y:S01]  /*0190*/  VIADD R19, R2.reuse, 0xfffffffa ;  /* 0xfffffffa02137836 */ /* 0x040fe20000000000 */
[C---:B------:R-:W-:Y:S02]  /*01a0*/  IADD3 R17, PT, PT, R2.reuse, -0x5, RZ ;  /* 0xfffffffb02117810 */ /* 0x040fe40007ffe0ff */
[----:B------:R-:W-:Y:S01]  /*01b0*/  IADD3 R15, PT, PT, R2, -0x4, RZ ;  /* 0xfffffffc020f7810 */ /* 0x000fe20007ffe0ff */
[----:B0-----:R-:W-:-:S04]  /*01c0*/  IMAD.WIDE.U32 R20, R21, 0x8, R6 ;  /* 0x0000000815147825 */ /* 0x001fc800078e0006 */
[--C-:B------:R-:W-:Y:S02]  /*01d0*/  IMAD.WIDE.U32 R18, R19, 0x8, R6.reuse ;  /* 0x0000000813127825 */ /* 0x100fe400078e0006 */
[----:B------:R-:W2:Y:S02]  /*01e0*/  LDG.E.64 R20, desc[UR4][R20.64] ;  /* 0x0000000414147981 */ /* 0x000ea4000c1e1b00 */
[--C-:B------:R-:W-:Y:S02]  /*01f0*/  IMAD.WIDE.U32 R16, R17, 0x8, R6.reuse ;  /* 0x0000000811107825 */ /* 0x100fe400078e0006 */
[----:B------:R-:W3:Y:S02]  /*0200*/  LDG.E.64 R18, desc[UR4][R18.64] ;  /* 0x0000000412127981 */ /* 0x000ee4000c1e1b00 */
[----:B------:R-:W-:Y:S02]  /*0210*/  IMAD.WIDE.U32 R14, R15, 0x8, R6 ;  /* 0x000000080f0e7825 */ /* 0x000fe400078e0006 */
[----:B------:R-:W4:Y:S02]  /*0220*/  LDG.E.64 R16, desc[UR4][R16.64] ;  /* 0x0000000410107981 */ /* 0x000f24000c1e1b00 */
[----:B------:R-:W-:-:S02]  /*0230*/  VIADD R13, R2, 0xfffffffd ;  /* 0xfffffffd020d7836 */ /* 0x000fc40000000000 */
[----:B------:R-:W5:Y:S01]  /*0240*/  LDG.E.64 R14, desc[UR4][R14.64] ;  /* 0x000000040e0e7981 */ /* 0x000f62000c1e1b00 */
[C---:B------:R-:W-:Y:S01]  /*0250*/  IADD3 R11, PT, PT, R2.reuse, -0x2, RZ ;  /* 0xfffffffe020b7810 */ /* 0x040fe20007ffe0ff */
[----:B------:R-:W-:Y:S01]  /*0260*/  IMAD.WIDE.U32 R12, R13, 0x8, R6 ;  /* 0x000000080d0c7825 */ /* 0x000fe200078e0006 */
[----:B------:R-:W-:-:S03]  /*0270*/  IADD3 R9, PT, PT, R2, -0x1, RZ ;  /* 0xffffffff02097810 */ /* 0x000fc60007ffe0ff */
[--C-:B------:R-:W-:Y:S02]  /*0280*/  IMAD.WIDE.U32 R10, R11, 0x8, R6.reuse ;  /* 0x000000080b0a7825 */ /* 0x100fe400078e0006 */
[----:B------:R-:W5:Y:S02]  /*0290*/  LDG.E.64 R12, desc[UR4][R12.64] ;  /* 0x000000040c0c7981 */ /* 0x000f64000c1e1b00 */
[--C-:B------:R-:W-:Y:S02]  /*02a0*/  IMAD.WIDE.U32 R8, R9, 0x8, R6.reuse ;  /* 0x0000000809087825 */ /* 0x100fe400078e0006 */
[----:B------:R-:W5:Y:S02]  /*02b0*/  LDG.E.64 R10, desc[UR4][R10.64] ;  /* 0x000000040a0a7981 */ /* 0x000f64000c1e1b00 */
[C---:B------:R-:W-:Y:S02]  /*02c0*/  IMAD.WIDE.U32 R24, R2.reuse, 0x8, R6 ;  /* 0x0000000802187825 */ /* 0x040fe400078e0006 */
[----:B------:R-:W5:Y:S04]  /*02d0*/  LDG.E.64 R8, desc[UR4][R8.64] ;  /* 0x0000000408087981 */ /* 0x000f68000c1e1b00 */
[----:B------:R-:W5:Y:S01]  /*02e0*/  LDG.E.64 R24, desc[UR4][R24.64] ;  /* 0x0000000418187981 */ /* 0x000f62000c1e1b00 */
[----:B--2---:R-:W-:Y:S01]  /*02f0*/  DFMA R20, R20, R20, R22 ;  /* 0x000000141414722b */ /* 0x004fe20000000016 */
[----:B------:R-:W-:-:S07]  /*0300*/  IADD3 R23, PT, PT, R2, 0x1, RZ ;  /* 0x0000000102177810 */ /* 0x000fce0007ffe0ff */
[----:B---3--:R-:W-:Y:S01]  /*0310*/  DFMA R20, R18, R18, R20 ;  /* 0x000000121214722b */ /* 0x008fe20000000014 */
[----:B------:R-:W-:-:S04]  /*0320*/  IMAD.WIDE.U32 R18, R23, 0x8, R6 ;  /* 0x0000000817127825 */ /* 0x000fc800078e0006 */
[C---:B------:R-:W-:Y:S02]  /*0330*/  VIADD R23, R2.reuse, 0x2 ;  /* 0x0000000202177836 */ /* 0x040fe40000000000 */
[----:B------:R-:W2:Y:S01]  /*0340*/  LDG.E.64 R18, desc[UR4][R18.64] ;  /* 0x0000000412127981 */ /* 0x000ea2000c1e1b00 */
[----:B----4-:R-:W-:Y:S01]  /*0350*/  DFMA R20, R16, R16, R20 ;  /* 0x000000101014722b */ /* 0x010fe20000000014 */
[----:B------:R-:W-:Y:S01]  /*0360*/  IMAD.WIDE.U32 R16, R23, 0x8, R6 ;  /* 0x0000000817107825 */ /* 0x000fe200078e0006 */
[----:B------:R-:W-:-:S05]  /*0370*/  IADD3 R23, PT, PT, R2, 0x3, RZ ;  /* 0x0000000302177810 */ /* 0x000fca0007ffe0ff */
[----:B------:R-:W3:Y:S01]  /*0380*/  LDG.E.64 R16, desc[UR4][R16.64] ;  /* 0x0000000410107981 */ /* 0x000ee2000c1e1b00 */
[----:B-----5:R-:W-:Y:S01]  /*0390*/  DFMA R20, R14, R14, R20 ;  /* 0x0000000e0e14722b */ /* 0x020fe20000000014 */
[----:B------:R-:W-:Y:S01]  /*03a0*/  IMAD.WIDE.U32 R14, R23, 0x8, R6 ;  /* 0x00000008170e7825 */ /* 0x000fe200078e0006 */
[----:B------:R-:W-:-:S05]  /*03b0*/  IADD3 R23, PT, PT, R2, 0x4, RZ ;  /* 0x0000000402177810 */ /* 0x000fca0007ffe0ff */
[----:B------:R-:W4:Y:S01]  /*03c0*/  LDG.E.64 R14, desc[UR4][R14.64] ;  /* 0x000000040e0e7981 */ /* 0x000f22000c1e1b00 */
[----:B------:R-:W-:Y:S01]  /*03d0*/  DFMA R20, R12, R12, R20 ;  /* 0x0000000c0c14722b */ /* 0x000fe20000000014 */
[----:B------:R-:W-:Y:S01]  /*03e0*/  IMAD.WIDE.U32 R12, R23, 0x8, R6 ;  /* 0x00000008170c7825 */ /* 0x000fe200078e0006 */
[----:B------:R-:W-:-:S05]  /*03f0*/  IADD3 R23, PT, PT, R2, 0x5, RZ ;  /* 0x0000000502177810 */ /* 0x000fca0007ffe0ff */
[----:B------:R-:W5:Y:S01]  /*0400*/  LDG.E.64 R12, desc[UR4][R12.64] ;  /* 0x000000040c0c7981 */ /* 0x000f62000c1e1b00 */
[----:B------:R-:W-:Y:S01]  /*0410*/  DFMA R20, R10, R10, R20 ;  /* 0x0000000a0a14722b */ /* 0x000fe20000000014 */
[----:B------:R-:W-:-:S04]  /*0420*/  IMAD.WIDE.U32 R10, R23, 0x8, R6 ;  /* 0x00000008170a7825 */ /* 0x000fc800078e0006 */
[C---:B------:R-:W-:Y:S02]  /*0430*/  VIADD R23, R2.reuse, 0x6 ;  /* 0x0000000602177836 */ /* 0x040fe40000000000 */
[----:B------:R-:W5:Y:S01]  /*0440*/  LDG.E.64 R10, desc[UR4][R10.64] ;  /* 0x000000040a0a7981 */ /* 0x000f62000c1e1b00 */
[----:B------:R-:W-:Y:S01]  /*0450*/  DFMA R20, R8, R8, R20 ;  /* 0x000000080814722b */ /* 0x000fe20000000014 */
[----:B------:R-:W-:Y:S01]  /*0460*/  IMAD.WIDE.U32 R8, R23, 0x8, R6 ;  /* 0x0000000817087825 */ /* 0x000fe200078e0006 */
[----:B------:R-:W-:-:S05]  /*0470*/  IADD3 R23, PT, PT, R2, 0x7, RZ ;  /* 0x0000000702177810 */ /* 0x000fca0007ffe0ff */
[----:B------:R-:W5:Y:S01]  /*0480*/  LDG.E.64 R8, desc[UR4][R8.64] ;  /* 0x0000000408087981 */ /* 0x000f62000c1e1b00 */
[----:B------:R-:W-:Y:S01]  /*0490*/  DFMA R24, R24, R24, R20 ;  /* 0x000000181818722b */ /* 0x000fe20000000014 */
[----:B------:R-:W-:Y:S01]  /*04a0*/  IMAD.WIDE.U32 R20, R23, 0x8, R6 ;  /* 0x0000000817147825 */ /* 0x000fe200078e0006 */
[----:B------:R-:W-:-:S05]  /*04b0*/  IADD3 R23, PT, PT, R2, 0x8, RZ ;  /* 0x0000000802177810 */ /* 0x000fca0007ffe0ff */
[----:B------:R-:W5:Y:S01]  /*04c0*/  LDG.E.64 R20, desc[UR4][R20.64] ;  /* 0x0000000414147981 */ /* 0x000f62000c1e1b00 */
[----:B------:R-:W-:-:S05]  /*04d0*/  IMAD.WIDE.U32 R6, R23, 0x8, R6 ;  /* 0x0000000817067825 */ /* 0x000fca00078e0006 */
[----:B------:R-:W5:Y:S01]  /*04e0*/  LDG.E.64 R22, desc[UR4][R6.64] ;  /* 0x0000000406167981 */ /* 0x000f62000c1e1b00 */
[----:B------:R-:W-:Y:S01]  /*04f0*/  IADD3 R26, PT, PT, R26, 0x10, RZ ;  /* 0x000000101a1a7810 */ /* 0x000fe20007ffe0ff */
[----:B------:R-:W-:-:S03]  /*0500*/  VIADD R2, R2, 0x10 ;  /* 0x0000001002027836 */ /* 0x000fc60000000000 */
[----:B------:R-:W-:Y:S01]  /*0510*/  ISETP.NE.AND P1, PT, R26, RZ, PT ;  /* 0x000000ff1a00720c */ /* 0x000fe20003f25270 */
[----:B--2---:R-:W-:-:S08]  /*0520*/  DFMA R24, R18, R18, R24 ;  /* 0x000000121218722b */ /* 0x004fd00000000018 */
[----:B---3--:R-:W-:-:S08]  /*0530*/  DFMA R24, R16, R16, R24 ;  /* 0x000000101018722b */ /* 0x008fd00000000018 */
[----:B----4-:R-:W-:-:S08]  /*0540*/  DFMA R24, R14, R14, R24 ;  /* 0x0000000e0e18722b */ /* 0x010fd00000000018 */
[----:B-----5:R-:W-:-:S08]  /*0550*/  DFMA R24, R12, R12, R24 ;  /* 0x0000000c0c18722b */ /* 0x020fd00000000018 */
[----:B------:R-:W-:-:S08]  /*0560*/  DFMA R24, R10, R10, R24 ;  /* 0x0000000a0a18722b */ /* 0x000fd00000000018 */
[----:B------:R-:W-:-:S08]  /*0570*/  DFMA R24, R8, R8, R24 ;  /* 0x000000080818722b */ /* 0x000fd00000000018 */
[----:B------:R-:W-:-:S08]  /*0580*/  DFMA R24, R20, R20, R24 ;  /* 0x000000141418722b */ /* 0x000fd00000000018 */
[----:B------:R-:W-:Y:S01]  /*0590*/  DFMA R22, R22, R22, R24 ;  /* 0x000000161616722b */ /* 0x000fe20000000018 */
[----:B------:R-:W-:Y:S10]  /*05a0*/  @P1 BRA `(.L_x_2) ;  /* 0xfffffff800f01947 */ /* 0x000ff4000383ffff */
.L_x_1:
[----:B------:R-:W-:Y:S05]  /*05b0*/  @!P0 BRA `(.L_x_0) ;  /* 0x0000000400208947 */ /* 0x000fea0003800000 */
[----:B------:R-:W-:Y:S02]  /*05c0*/  ISETP.GE.U32.AND P0, PT, R4, 0x8, PT ;  /* 0x000000080400780c */ /* 0x000fe40003f06070 */
[----:B------:R-:W-:-:S04]  /*05d0*/  LOP3.LUT R26, R3, 0x7, RZ, 0xc0, !PT ;  /* 0x00000007031a7812 */ /* 0x000fc800078ec0ff */
[----:B------:R-:W-:-:S07]  /*05e0*/  ISETP.NE.AND P1, PT, R26, RZ, PT ;  /* 0x000000ff1a00720c */ /* 0x000fce0003f25270 */
[----:B------:R-:W-:Y:S06]  /*05f0*/  @!P0 BRA `(.L_x_3) ;  /* 0x0000000000888947 */ /* 0x000fec0003800000 */
[----:B------:R-:W0:Y:S01]  /*0600*/  LDC.64 R18, c[0x0][0x380] ;  /* 0x0000e000ff127b82 */ /* 0x000e220000000a00 */
[----:B------:R-:W-:-:S05]  /*0610*/  IMAD R21, R0, R3, R5 ;  /* 0x0000000300157224 */ /* 0x000fca00078e0205 */
[C---:B------:R-:W-:Y:S02]  /*0620*/  IADD3 R15, PT, PT, R21.reuse, 0x1, RZ ;  /* 0x00000001150f7810 */ /* 0x040fe40007ffe0ff */
[C---:B------:R-:W-:Y:S01]  /*0630*/  IADD3 R13, PT, PT, R21.reuse, 0x2, RZ ;  /* 0x00000002150d7810 */ /* 0x040fe20007ffe0ff */
[----:B0-----:R-:W-:-:S04]  /*0640*/  IMAD.WIDE.U32 R16, R21, 0x8, R18 ;  /* 0x0000000815107825 */ /* 0x001fc800078e0012 */
[--C-:B------:R-:W-:Y:S02]  /*0650*/  IMAD.WIDE.U32 R14, R15, 0x8, R18.reuse ;  /* 0x000000080f0e7825 */ /* 0x100fe400078e0012 */
[----:B------:R-:W2:Y:S02]  /*0660*/  LDG.E.64 R16, desc[UR4][R16.64] ;  /* 0x0000000410107981 */ /* 0x000ea4000c1e1b00 */
[----:B------:R-:W-:Y:S02]  /*0670*/  IMAD.WIDE.U32 R12, R13, 0x8, R18 ;  /* 0x000000080d0c7825 */ /* 0x000fe400078e0012 */
[----:B------:R-:W3:Y:S01]  /*0680*/  LDG.E.64 R14, desc[UR4][R14.64] ;  /* 0x000000040e0e7981 */ /* 0x000ee2000c1e1b00 */
[----:B------:R-:W-:-:S03]  /*0690*/  IADD3 R11, PT, PT, R21, 0x3, RZ ;  /* 0x00000003150b7810 */ /* 0x000fc60007ffe0ff */
[----:B------:R-:W4:Y:S01]  /*06a0*/  LDG.E.64 R12, desc[UR4][R12.64] ;  /* 0x000000040c0c7981 */ /* 0x000f22000c1e1b00 */
[----:B------:R-:W-:Y:S02]  /*06b0*/  VIADD R9, R21, 0x4 ;  /* 0x0000000415097836 */ /* 0x000fe40000000000 */
[----:B------:R-:W-:Y:S01]  /*06c0*/  IMAD.WIDE.U32 R10, R11, 0x8, R18 ;  /* 0x000000080b0a7825 */ /* 0x000fe200078e0012 */
[----:B------:R-:W-:-:S03]  /*06d0*/  IADD3 R7, PT, PT, R21, 0x5, RZ ;  /* 0x0000000515077810 */ /* 0x000fc60007ffe0ff */
[--C-:B------:R-:W-:Y:S02]  /*06e0*/  IMAD.WIDE.U32 R8, R9, 0x8, R18.reuse ;  /* 0x0000000809087825 */ /* 0x100fe400078e0012 */
[----:B------:R-:W5:Y:S02]  /*06f0*/  LDG.E.64 R10, desc[UR4][R10.64] ;  /* 0x000000040a0a7981 */ /* 0x000f64000c1e1b00 */
[----:B------:R-:W-:Y:S02]  /*0700*/  IMAD.WIDE.U32 R6, R7, 0x8, R18 ;  /* 0x0000000807067825 */ /* 0x000fe400078e0012 */
[----:B------:R-:W5:Y:S01]  /*0710*/  LDG.E.64 R8, desc[UR4][R8.64] ;  /* 0x0000000408087981 */ /* 0x000f62000c1e1b00 */
[----:B------:R-:W-:-:S03]  /*0720*/  IADD3 R25, PT, PT, R21, 0x6, RZ ;  /* 0x0000000615197810 */ /* 0x000fc60007ffe0ff */
[----:B------:R-:W5:Y:S01]  /*0730*/  LDG.E.64 R6, desc[UR4][R6.64] ;  /* 0x0000000406067981 */ /* 0x000f62000c1e1b00 */
[----:B------:R-:W-:Y:S01]  /*0740*/  IADD3 R27, PT, PT, R21, 0x7, RZ ;  /* 0x00000007151b7810 */ /* 0x000fe20007ffe0ff */
[----:B------:R-:W-:-:S05]  /*0750*/  IMAD.WIDE.U32 R24, R25, 0x8, R18 ;  /* 0x0000000819187825 */ /* 0x000fca00078e0012 */
[----:B------:R-:W5:Y:S01]  /*0760*/  LDG.E.64 R20, desc[UR4][R24.64] ;  /* 0x0000000418147981 */ /* 0x000f62000c1e1b00 */
[----:B------:R-:W-:-:S06]  /*0770*/  IMAD.WIDE.U32 R18, R27, 0x8, R18 ;  /* 0x000000081b127825 */ /* 0x000fcc00078e0012 */
[----:B------:R-:W5:Y:S01]  /*0780*/  LDG.E.64 R18, desc[UR4][R18.64] ;  /* 0x0000000412127981 */ /* 0x000f62000c1e1b00 */
[----:B------:R-:W-:Y:S01]  /*0790*/  VIADD R5, R5, 0x8 ;  /* 0x0000000805057836 */ /* 0x000fe20000000000 */
[----:B--2---:R-:W-:-:S08]  /*07a0*/  DFMA R16, R16, R16, R22 ;  /* 0x000000101010722b */ /* 0x004fd00000000016 */
[----:B---3--:R-:W-:-:S08]  /*07b0*/  DFMA R16, R14, R14, R16 ;  /* 0x0000000e0e10722b */ /* 0x008fd00000000010 */
[----:B----4-:R-:W-:-:S08]  /*07c0*/  DFMA R16, R12, R12, R16 ;  /* 0x0000000c0c10722b */ /* 0x010fd00000000010 */
[----:B-----5:R-:W-:-:S08]  /*07d0*/  DFMA R16, R10, R10, R16 ;  /* 0x0000000a0a10722b */ /* 0x020fd00000000010 */
[----:B------:R-:W-:-:S08]  /*07e0*/  DFMA R16, R8, R8, R16 ;  /* 0x000000080810722b */ /* 0x000fd00000000010 */
[----:B------:R-:W-:-:S08]  /*07f0*/  DFMA R16, R6, R6, R16 ;  /* 0x000000060610722b */ /* 0x000fd00000000010 */
[----:B------:R-:W-:-:S08]  /*0800*/  DFMA R16, R20, R20, R16 ;  /* 0x000000141410722b */ /* 0x000fd00000000010 */
[----:B------:R-:W-:-:S11]  /*0810*/  DFMA R22, R18, R18, R16 ;  /* 0x000000121216722b */ /* 0x000fd60000000010 */
.L_x_3:
        /* <DEDUP_REMOVED lines=15> */
[----:B------:R-:W4:Y:S02]  /*0910*/  LDG.E.64 R12, desc[UR4][R12.64] ;  /* 0x000000040c0c7981 */ /* 0x000f24000c1e1b00 */
[----:B------:R-:W-:-:S06]  /*0920*/  IMAD.WIDE.U32 R8, R15, 0x8, R8 ;  /* 0x000000080f087825 */ /* 0x000fcc00078e0008 */
[----:B------:R-:W5:Y:S01]  /*0930*/  LDG.E.64 R8, desc[UR4][R8.64] ;  /* 0x0000000408087981 */ /* 0x000f62000c1e1b00 */
[----:B------:R-:W-:Y:S01]  /*0940*/  VIADD R5, R5, 0x4 ;  /* 0x0000000405057836 */ /* 0x000fe20000000000 */
[----:B--2---:R-:W-:-:S08]  /*0950*/  DFMA R22, R6, R6, R22 ;  /* 0x000000060616722b */ /* 0x004fd00000000016 */
[----:B---3--:R-:W-:-:S08]  /*0960*/  DFMA R22, R10, R10, R22 ;  /* 0x0000000a0a16722b */ /* 0x008fd00000000016 */
[----:B----4-:R-:W-:-:S08]  /*0970*/  DFMA R22, R12, R12, R22 ;  /* 0x0000000c0c16722b */ /* 0x010fd00000000016 */
[----:B-----5:R-:W-:-:S11]  /*0980*/  DFMA R22, R8, R8, R22 ;  /* 0x000000080816722b */ /* 0x020fd60000000016 */
.L_x_4:
[----:B------:R-:W-:Y:S05]  /*0990*/  @!P1 BRA `(.L_x_0) ;  /* 0x0000000000289947 */ /* 0x000fea0003800000 */
[----:B------:R-:W0:Y:S01]  /*09a0*/  LDC.64 R6, c[0x0][0x380] ;  /* 0x0000e000ff067b82 */ /* 0x000e220000000a00 */
[----:B------:R-:W-:Y:S01]  /*09b0*/  IMAD R5, R0, R3, R5 ;  /* 0x0000000300057224 */ /* 0x000fe200078e0205 */
[----:B------:R-:W-:-:S07]  /*09c0*/  IADD3 R4, PT, PT, -R2, RZ, RZ ;  /* 0x000000ff02047210 */ /* 0x000fce0007ffe1ff */
.L_x_5:
[----:B0-----:R-:W-:-:S06]  /*09d0*/  IMAD.WIDE.U32 R2, R5, 0x8, R6 ;  /* 0x0000000805027825 */ /* 0x001fcc00078e0006 */
[----:B------:R-:W2:Y:S01]  /*09e0*/  LDG.E.64 R2, desc[UR4][R2.64] ;  /* 0x0000000402027981 */ /* 0x000ea2000c1e1b00 */
[----:B------:R-:W-:Y:S02]  /*09f0*/  IADD3 R4, PT, PT, R4, 0x1, RZ ;  /* 0x0000000104047810 */ /* 0x000fe40007ffe0ff */
[----:B------:R-:W-:Y:S02]  /*0a00*/  IADD3 R5, PT, PT, R5, 0x1, RZ ;  /* 0x0000000105057810 */ /* 0x000fe40007ffe0ff */
[----:B------:R-:W-:Y:S01]  /*0a10*/  ISETP.NE.AND P0, PT, R4, RZ, PT ;  /* 0x000000ff0400720c */ /* 0x000fe20003f05270 */
[----:B--2---:R-:W-:-:S12]  /*0a20*/  DFMA R22, R2, R2, R22 ;  /* 0x000000020216722b */ /* 0x004fd80000000016 */
[----:B------:R-:W-:Y:S05]  /*0a30*/  @P0 BRA `(.L_x_5) ;  /* 0xfffffffc00e40947 */ /* 0x000fea000383ffff */
.L_x_0:
[----:B------:R-:W0:Y:S02]  /*0a40*/  LDC.64 R2, c[0x0][0x388] ;  /* 0x0000e200ff027b82 */ /* 0x000e240000000a00 */
[----:B0-----:R-:W-:-:S05]  /*0a50*/  IMAD.WIDE.U32 R2, R0, 0x8, R2 ;  /* 0x0000000800027825 */ /* 0x001fca00078e0002 */
[----:B------:R-:W-:Y:S01]  /*0a60*/  STG.E.64 desc[UR4][R2.64], R22 ;  /* 0x0000001602007986 */ /* 0x000fe2000c101b04 */
[----:B------:R-:W-:Y:S05]  /*0a70*/  EXIT ;  /* 0x000000000000794d */ /* 0x000fea0003800000 */
.L_x_6:
[----:B------:R-:W-:-:S00]  /*0a80*/  BRA `(.L_x_6) ;  /* 0xfffffffc00fc7947 */ /* 0x000fc0000383ffff */
[----:B------:R-:W-:-:S00]  /*0a90*/  NOP ;  /* 0x0000000000007918 */ /* 0x000fc00000000000 */
        /* <DEDUP_REMOVED lines=14> */
.L_x_14:


//--------------------- .text._Z18dot_product_kernelPKdS0_Pdjj --------------------------
	.section	.text._Z18dot_product_kernelPKdS0_Pdjj,"ax",@progbits
	.align	128
        .global         _Z18dot_product_kernelPKdS0_Pdjj
        .type           _Z18dot_product_kernelPKdS0_Pdjj,@function
        .size           _Z18dot_product_kernelPKdS0_Pdjj,(.L_x_15 - _Z18dot_product_kernelPKdS0_Pdjj)
        .other          _Z18dot_product_kernelPKdS0_Pdjj,@"STO_CUDA_ENTRY STV_DEFAULT"
_Z18dot_product_kernelPKdS0_Pdjj:
.text._Z18dot_product_kernelPKdS0_Pdjj:
        /* <DEDUP_REMOVED lines=8> */
[----:B------:R-:W0:Y:S01]  /*0080*/  LDCU UR8, c[0x0][0x39c] ;  /* 0x00007380ff0877ac */ /* 0x000e220008000800 */
[----:B------:R-:W-:Y:S01]  /*0090*/  CS2R R2, SRZ ;  /* 0x0000000000027805 */ /* 0x000fe2000001ff00 */
[----:B------:R-:W1:Y:S01]  /*00a0*/  LDCU.64 UR6, c[0x0][0x358] ;  /* 0x00006b00ff0677ac */ /* 0x000e620008000a00 */
[----:B0-----:R-:W-:-:S09]  /*00b0*/  UISETP.NE.AND UP0, UPT, UR8, URZ, UPT ;  /* 0x000000ff0800728c */ /* 0x001fd2000bf05270 */
[----:B-1----:R-:W-:Y:S05]  /*00c0*/  BRA.U !UP0, `(.L_x_7) ;  /* 0x0000000d08087547 */ /* 0x002fea000b800000 */
[----:B------:R-:W-:Y:S01]  /*00d0*/  UISETP.GE.U32.AND UP0, UPT, UR8, 0x10, UPT ;  /* 0x000000100800788c */ /* 0x000fe2000bf06070 */
[----:B------:R-:W-:Y:S01]  /*00e0*/  HFMA2 R27, -RZ, RZ, 0, 0 ;  /* 0x00000000ff1b7431 */ /* 0x000fe200000001ff */
[----:B------:R-:W-:Y:S01]  /*00f0*/  ULOP3.LUT UR4, UR8, 0xf, URZ, 0xc0, !UPT ;  /* 0x0000000f08047892 */ /* 0x000fe2000f8ec0ff */
[----:B------:R-:W-:-:S03]  /*0100*/  CS2R R2, SRZ ;  /* 0x0000000000027805 */ /* 0x000fc6000001ff00 */
[----:B------:R-:W-:-:S03]  /*0110*/  UISETP.NE.AND UP1, UPT, UR4, URZ, UPT ;  /* 0x000000ff0400728c */ /* 0x000fc6000bf25270 */
[----:B------:R-:W-:Y:S08]  /*0120*/  BRA.U !UP0, `(.L_x_8) ;  /* 0x0000000508687547 */ /* 0x000ff0000b800000 */
[----:B------:R-:W-:Y:S01]  /*0130*/  ULOP3.LUT UR5, UR8, 0xfffffff0, URZ, 0xc0, !UPT ;  /* 0xfffffff008057892 */ /* 0x000fe2000f8ec0ff */
[----:B------:R-:W-:Y:S02]  /*0140*/  MOV R25, RZ ;  /* 0x000000ff00197202 */ /* 0x000fe40000000f00 */
[----:B------:R-:W-:-:S03]  /*0150*/  CS2R R2, SRZ ;  /* 0x0000000000027805 */ /* 0x000fc6000001ff00 */
[----:B------:R-:W-:-:S07]  /*0160*/  MOV R27, UR5 ;  /* 0x00000005001b7c02 */ /* 0x000fce0008000f00 */
.L_x_9:
[----:B------:R-:W0:Y:S01]  /*0170*/  LDC.64 R4, c[0x0][0x380] ;  /* 0x0000e000ff047b82 */ /* 0x000e220000000a00 */
[----:B------:R-:W-:-:S05]  /*0180*/  IMAD R29, R0, UR8, R25 ;  /* 0x00000008001d7c24 */ /* 0x000fca000f8e0219 */
[C---:B------:R-:W-:Y:S02]  /*0190*/  IADD3 R11, PT, PT, R29.reuse, 0x1, RZ ;  /* 0x000000011d0b7810 */ /* 0x040fe40007ffe0ff */
[----:B------:R-:W1:Y:S01]  /*01a0*/  LDC.64 R6, c[0x0][0x388] ;  /* 0x0000e200ff067b82 */ /* 0x000e620000000a00 */
[C---:B------:R-:W-:Y:S01]  /*01b0*/  IADD3 R15, PT, PT, R29.reuse, 0x2, RZ ;  /* 0x000000021d0f7810 */ /* 0x040fe20007ffe0ff */
[----:B0-----:R-:W-:-:S04]  /*01c0*/  IMAD.WIDE.U32 R12, R29, 0x8, R4 ;  /* 0x000000081d0c7825 */ /* 0x001fc800078e0004 */
[----:B------:R-:W-:Y:S02]  /*01d0*/  IMAD.WIDE.U32 R10, R11, 0x8, R4 ;  /* 0x000000080b0a7825 */ /* 0x000fe400078e0004 */
[----:B------:R-:W2:Y:S02]  /*01e0*/  LDG.E.64 R12, desc[UR6][R12.64] ;  /* 0x000000060c0c7981 */ /* 0x000ea4000c1e1b00 */
[----:B-1----:R-:W-:Y:S02]  /*01f0*/  IMAD.WIDE.U32 R6, R25, 0x8, R6 ;  /* 0x0000000819067825 */ /* 0x002fe400078e0006 */
[----:B------:R-:W3:Y:S04]  /*0200*/  LDG.E.64 R10, desc[UR6][R10.64] ;  /* 0x000000060a0a7981 */ /* 0x000ee8000c1e1b00 */
[----:B------:R-:W2:Y:S01]  /*0210*/  LDG.E.64 R18, desc[UR6][R6.64] ;  /* 0x0000000606127981 */ /* 0x000ea2000c1e1b00 */
[----:B------:R-:W-:-:S03]  /*0220*/  IMAD.WIDE.U32 R14, R15, 0x8, R4 ;  /* 0x000000080f0e7825 */ /* 0x000fc600078e0004 */
[----:B------:R-:W3:Y:S04]  /*0230*/  LDG.E.64 R16, desc[UR6][R6.64+0x8] ;  /* 0x0000080606107981 */ /* 0x000ee8000c1e1b00 */
[----:B------:R-:W4:Y:S04]  /*0240*/  LDG.E.64 R22, desc[UR6][R6.64+0x10] ;  /* 0x0000100606167981 */ /* 0x000f28000c1e1b00 */
[----:B------:R-:W4:Y:S01]  /*0250*/  LDG.E.64 R14, desc[UR6][R14.64] ;  /* 0x000000060e0e7981 */ /* 0x000f22000c1e1b00 */
[----:B------:R-:W-:-:S03]  /*0260*/  IADD3 R9, PT, PT, R29, 0x3, RZ ;  /* 0x000000031d097810 */ /* 0x000fc60007ffe0ff */
[----:B------:R-:W5:Y:S02]  /*0270*/  LDG.E.64 R20, desc[UR6][R6.64+0x28] ;  /* 0x0000280606147981 */ /* 0x000f64000c1e1b00 */
[----:B------:R-:W-:-:S06]  /*0280*/  IMAD.WIDE.U32 R8, R9, 0x8, R4 ;  /* 0x0000000809087825 */ /* 0x000fcc00078e0004 */
[----:B------:R-:W5:Y:S01]  /*0290*/  LDG.E.64 R8, desc[UR6][R8.64] ;  /* 0x0000000608087981 */ /* 0x000f62000c1e1b00 */
[----:B--2---:R-:W-:Y:S01]  /*02a0*/  DFMA R18, R12, R18, R2 ;  /* 0x000000120c12722b */ /* 0x004fe20000000002 */
[----:B------:R-:W-:Y:S02]  /*02b0*/  IADD3 R13, PT, PT, R29, 0x4, RZ ;  /* 0x000000041d0d7810 */ /* 0x000fe40007ffe0ff */
[----:B------:R-:W5:Y:S03]  /*02c0*/  LDG.E.64 R2, desc[UR6][R6.64+0x18] ;  /* 0x0000180606027981 */ /* 0x000f66000c1e1b00 */
[--C-:B------:R-:W-:Y:S02]  /*02d0*/  IMAD.WIDE.U32 R12, R13, 0x8, R4.reuse ;  /* 0x000000080d0c7825 */ /* 0x100fe400078e0004 */
[----:B---3--:R-:W-:Y:S01]  /*02e0*/  DFMA R16, R10, R16, R18 ;  /* 0x000000100a10722b */ /* 0x008fe20000000012 */
[----:B------:R-:W-:Y:S01]  /*02f0*/  IADD3 R11, PT, PT, R29, 0x5, RZ ;  /* 0x000000051d0b7810 */ /* 0x000fe20007ffe0ff */
[----:B------:R-:W2:Y:S04]  /*0300*/  LDG.E.64 R18, desc[UR6][R6.64+0x20] ;  /* 0x0000200606127981 */ /* 0x000ea8000c1e1b00 */
[----:B------:R-:W2:Y:S01]  /*0310*/  LDG.E.64 R12, desc[UR6][R12.64] ;  /* 0x000000060c0c7981 */ /* 0x000ea2000c1e1b00 */
[--C-:B------:R-:W-:Y:S01]  /*0320*/  IMAD.WIDE.U32 R10, R11, 0x8, R4.reuse ;  /* 0x000000080b0a7825 */ /* 0x100fe200078e0004 */
[----:B----4-:R-:W-:Y:S01]  /*0330*/  DFMA R22, R14, R22, R16 ;  /* 0x000000160e16722b */ /* 0x010fe20000000010 */
[----:B------:R-:W-:Y:S01]  /*0340*/  IADD3 R17, PT, PT, R29, 0x6, RZ ;  /* 0x000000061d117810 */ /* 0x000fe20007ffe0ff */
[----:B------:R-:W3:Y:S04]  /*0350*/  LDG.E.64 R14, desc[UR6][R6.64+0x30] ;  /* 0x00003006060e7981 */ /* 0x000ee8000c1e1b00 */
[----:B------:R-:W4:Y:S01]  /*0360*/  LDG.E.64 R10, desc[UR6][R10.64] ;  /* 0x000000060a0a7981 */ /* 0x000f22000c1e1b00 */
[----:B------:R-:W-:-:S06]  /*0370*/  IMAD.WIDE.U32 R16, R17, 0x8, R4 ;  /* 0x0000000811107825 */ /* 0x000fcc00078e0004 */
[----:B------:R-:W3:Y:S01]  /*0380*/  LDG.E.64 R16, desc[UR6][R16.64] ;  /* 0x0000000610107981 */ /* 0x000ee2000c1e1b00 */
[----:B-----5:R-:W-:Y:S01]  /*0390*/  DFMA R2, R8, R2, R22 ;  /* 0x000000020802722b */ /* 0x020fe20000000016 */
[----:B------:R-:W-:Y:S02]  /*03a0*/  IADD3 R9, PT, PT, R29, 0x7, RZ ;  /* 0x000000071d097810 */ /* 0x000fe40007ffe0ff */
[----:B------:R-:W5:Y:S03]  /*03b0*/  LDG.E.64 R22, desc[UR6][R6.64+0x50] ;  /* 0x0000500606167981 */ /* 0x000f66000c1e1b00 */
[----:B------:R-:W-:Y:S02]  /*03c0*/  IMAD.WIDE.U32 R8, R9, 0x8, R4 ;  /* 0x0000000809087825 */ /* 0x000fe400078e0004 */
[----:B--2---:R-:W-:-:S04]  /*03d0*/  DFMA R18, R12, R18, R2 ;  /* 0x000000120c12722b */ /* 0x004fc80000000002 */
[----:B------:R-:W2:Y:S01]  /*03e0*/  LDG.E.64 R8, desc[UR6][R8.64] ;  /* 0x0000000608087981 */ /* 0x000ea2000c1e1b00 */
[----:B------:R-:W-:-:S03]  /*03f0*/  IADD3 R13, PT, PT, R29, 0x8, RZ ;  /* 0x000000081d0d7810 */ /* 0x000fc60007ffe0ff */
[----:B------:R-:W2:Y:S02]  /*0400*/  LDG.E.64 R2, desc[UR6][R6.64+0x38] ;  /* 0x0000380606027981 */ /* 0x000ea4000c1e1b00 */
[--C-:B------:R-:W-:Y:S01]  /*0410*/  IMAD.WIDE.U32 R12, R13, 0x8, R4.reuse ;  /* 0x000000080d0c7825 */ /* 0x100fe200078e0004 */
[----:B----4-:R-:W-:Y:S01]  /*0420*/  DFMA R20, R10, R20, R18 ;  /* 0x000000140a14722b */ /* 0x010fe20000000012 */
[----:B------:R-:W-:Y:S01]  /*0430*/  IADD3 R19, PT, PT, R29, 0x9, RZ ;  /* 0x000000091d137810 */ /* 0x000fe20007ffe0ff */
[----:B------:R-:W4:Y:S04]  /*0440*/  LDG.E.64 R10, desc[UR6][R6.64+0x40] ;  /* 0x00004006060a7981 */ /* 0x000f28000c1e1b00 */
[----:B------:R-:W4:Y:S01]  /*0450*/  LDG.E.64 R12, desc[UR6][R12.64] ;  /* 0x000000060c0c7981 */ /* 0x000f22000c1e1b00 */
[--C-:B------:R-:W-:Y:S01]  /*0460*/  IMAD.WIDE.U32 R18, R19, 0x8, R4.reuse ;  /* 0x0000000813127825 */ /* 0x100fe200078e0004 */
[----:B---3--:R-:W-:Y:S01]  /*0470*/  DFMA R14, R16, R14, R20 ;  /* 0x0000000e100e722b */ /* 0x008fe20000000014 */
[----:B------:R-:W-:Y:S01]  /*0480*/  IADD3 R21, PT, PT, R29, 0xa, RZ ;  /* 0x0000000a1d157810 */ /* 0x000fe20007ffe0ff */
[----:B------:R-:W3:Y:S04]  /*0490*/  LDG.E.64 R16, desc[UR6][R6.64+0x48] ;  /* 0x0000480606107981 */ /* 0x000ee8000c1e1b00 */
[----:B------:R-:W3:Y:S01]  /*04a0*/  LDG.E.64 R18, desc[UR6][R18.64] ;  /* 0x0000000612127981 */ /* 0x000ee2000c1e1b00 */
[----:B------:R-:W-:-:S06]  /*04b0*/  IMAD.WIDE.U32 R20, R21, 0x8, R4 ;  /* 0x0000000815147825 */ /* 0x000fcc00078e0004 */
[----:B------:R-:W5:Y:S01]  /*04c0*/  LDG.E.64 R20, desc[UR6][R20.64] ;  /* 0x0000000614147981 */ /* 0x000f62000c1e1b00 */
[----:B--2---:R-:W-:Y:S01]  /*04d0*/  DFMA R8, R8, R2, R14 ;  /* 0x000000020808722b */ /* 0x004fe2000000000e */
[----:B------:R-:W-:Y:S02]  /*04e0*/  IADD3 R3, PT, PT, R29, 0xb, RZ ;  /* 0x0000000b1d037810 */ /* 0x000fe40007ffe0ff */
[----:B------:R-:W2:Y:S03]  /*04f0*/  LDG.E.64 R14, desc[UR6][R6.64+0x60] ;  /* 0x00006006060e7981 */ /* 0x000ea6000c1e1b00 */
[--C-:B------:R-:W-:Y:S02]  /*0500*/  IMAD.WIDE.U32 R2, R3, 0x8, R4.reuse ;  /* 0x0000000803027825 */ /* 0x100fe400078e0004 */
        /* <DEDUP_REMOVED lines=8> */
[----:B------:R-:W2:Y:S01]  /*0590*/  LDG.E.64 R12, desc[UR6][R12.64] ;  /* 0x000000060c0c7981 */ /* 0x000ea2000c1e1b00 */
[----:B------:R-:W-:Y:S01]  /*05a0*/  IMAD.WIDE.U32 R16, R17, 0x8, R4 ;  /* 0x0000000811107825 */ /* 0x000fe200078e0004 */
[----:B-----5:R-:W-:Y:S01]  /*05b0*/  DFMA R10, R20, R22, R10 ;  /* 0x00000016140a722b */ /* 0x020fe2000000000a */
[----:B------:R-:W-:-:S02]  /*05c0*/  IADD3 R21, PT, PT, R29, 0xe, RZ ;  /* 0x0000000e1d157810 */ /* 0x000fc40007ffe0ff */
[----:B------:R-:W-:Y:S02]  /*05d0*/  VIADD R23, R29, 0xf ;  /* 0x0000000f1d177836 */ /* 0x000fe40000000000 */
[----:B------:R-:W3:Y:S01]  /*05e0*/  LDG.E.64 R16, desc[UR6][R16.64] ;  /* 0x0000000610107981 */ /* 0x000ee2000c1e1b00 */
[----:B------:R-:W-:-:S03]  /*05f0*/  IMAD.WIDE.U32 R20, R21, 0x8, R4 ;  /* 0x0000000815147825 */ /* 0x000fc600078e0004 */
[----:B------:R-:W5:Y:S01]  /*0600*/  LDG.E.64 R28, desc[UR6][R6.64+0x78] ;  /* 0x00007806061c7981 */ /* 0x000f62000c1e1b00 */
[----:B------:R-:W-:-:S03]  /*0610*/  IMAD.WIDE.U32 R22, R23, 0x8, R4 ;  /* 0x0000000817167825 */ /* 0x000fc600078e0004 */
[----:B------:R-:W5:Y:S04]  /*0620*/  LDG.E.64 R4, desc[UR6][R20.64] ;  /* 0x0000000614047981 */ /* 0x000f68000c1e1b00 */
[----:B------:R-:W5:Y:S04]  /*0630*/  LDG.E.64 R22, desc[UR6][R22.64] ;  /* 0x0000000616167981 */ /* 0x000f68000c1e1b00 */
[----:B------:R-:W5:Y:S01]  /*0640*/  LDG.E.64 R20, desc[UR6][R6.64+0x70] ;  /* 0x0000700606147981 */ /* 0x000f62000c1e1b00 */
[----:B------:R-:W-:-:S04]  /*0650*/  IADD3 R25, PT, PT, R25, 0x10, RZ ;  /* 0x0000001019197810 */ /* 0x000fc80007ffe0ff */
[----:B------:R-:W-:Y:S01]  /*0660*/  ISETP.NE.AND P0, PT, R25, R27, PT ;  /* 0x0000001b1900720c */ /* 0x000fe20003f05270 */
[----:B----4-:R-:W-:-:S08]  /*0670*/  DFMA R2, R2, R8, R10 ;  /* 0x000000080202722b */ /* 0x010fd0000000000a */
[----:B--2---:R-:W-:-:S08]  /*0680*/  DFMA R2, R12, R14, R2 ;  /* 0x0000000e0c02722b */ /* 0x004fd00000000002 */
[----:B---3--:R-:W-:-:S08]  /*0690*/  DFMA R2, R16, R18, R2 ;  /* 0x000000121002722b */ /* 0x008fd00000000002 */
[----:B-----5:R-:W-:-:S08]  /*06a0*/  DFMA R2, R4, R20, R2 ;  /* 0x000000140402722b */ /* 0x020fd00000000002 */
[----:B------:R-:W-:Y:S01]  /*06b0*/  DFMA R2, R22, R28, R2 ;  /* 0x0000001c1602722b */ /* 0x000fe20000000002 */
[----:B------:R-:W-:Y:S10]  /*06c0*/  @P0 BRA `(.L_x_9) ;  /* 0xfffffff800a80947 */ /* 0x000ff4000383ffff */
.L_x_8:
[----:B------:R-:W-:Y:S05]  /*06d0*/  BRA.U !UP1, `(.L_x_7) ;  /* 0x0000000509847547 */ /* 0x000fea000b800000 */
[----:B------:R-:W-:Y:S02]  /*06e0*/  UISETP.GE.U32.AND UP0, UPT, UR4, 0x8, UPT ;  /* 0x000000080400788c */ /* 0x000fe4000bf06070 */
[----:B------:R-:W-:-:S04]  /*06f0*/  ULOP3.LUT UR5, UR8, 0x7, URZ, 0xc0, !UPT ;  /* 0x0000000708057892 */ /* 0x000fc8000f8ec0ff */
[----:B------:R-:W-:-:S03]  /*0700*/  UISETP.NE.AND UP1, UPT, UR5, URZ, UPT ;  /* 0x000000ff0500728c */ /* 0x000fc6000bf25270 */
[----:B------:R-:W-:Y:S08]  /*0710*/  BRA.U !UP0, `(.L_x_10) ;  /* 0x0000000108b07547 */ /* 0x000ff0000b800000 */
        /* <DEDUP_REMOVED lines=10> */
[----:B------:R-:W2:Y:S04]  /*07c0*/  LDG.E.64 R12, desc[UR6][R4.64] ;  /* 0x00000006040c7981 */ /* 0x000ea8000c1e1b00 */
[----:B------:R-:W3:Y:S01]  /*07d0*/  LDG.E.64 R24, desc[UR6][R4.64+0x8] ;  /* 0x0000080604187981 */ /* 0x000ee2000c1e1b00 */
[----:B------:R-:W-:-:S03]  /*07e0*/  IMAD.WIDE.U32 R20, R21, 0x8, R6 ;  /* 0x0000000815147825 */ /* 0x000fc600078e0006 */
[----:B------:R-:W4:Y:S04]  /*07f0*/  LDG.E.64 R18, desc[UR6][R4.64+0x10] ;  /* 0x0000100604127981 */ /* 0x000f28000c1e1b00 */
[----:B------:R-:W4:Y:S01]  /*0800*/  LDG.E.64 R20, desc[UR6][R20.64] ;  /* 0x0000000614147981 */ /* 0x000f22000c1e1b00 */
[----:B------:R-:W-:-:S05]  /*0810*/  IADD3 R11, PT, PT, R17, 0x3, RZ ;  /* 0x00000003110b7810 */ /* 0x000fca0007ffe0ff */
[----:B------:R-:W-:-:S06]  /*0820*/  IMAD.WIDE.U32 R10, R11, 0x8, R6 ;  /* 0x000000080b0a7825 */ /* 0x000fcc00078e0006 */
[----:B------:R-:W5:Y:S01]  /*0830*/  LDG.E.64 R10, desc[UR6][R10.64] ;  /* 0x000000060a0a7981 */ /* 0x000f62000c1e1b00 */
[----:B------:R-:W-:-:S05]  /*0840*/  IADD3 R23, PT, PT, R17, 0x6, RZ ;  /* 0x0000000611177810 */ /* 0x000fca0007ffe0ff */
[--C-:B------:R-:W-:Y:S02]  /*0850*/  IMAD.WIDE.U32 R28, R23, 0x8, R6.reuse ;  /* 0x00000008171c7825 */ /* 0x100fe400078e0006 */
        /* <DEDUP_REMOVED lines=9> */
[----:B------:R-:W-:Y:S01]  /*08f0*/  IMAD.WIDE.U32 R14, R15, 0x8, R6 ;  /* 0x000000080f0e7825 */ /* 0x000fe200078e0006 */
[----:B----4-:R-:W-:-:S02]  /*0900*/  DFMA R18, R20, R18, R24 ;  /* 0x000000121412722b */ /* 0x010fc40000000018 */
[----:B------:R-:W3:Y:S04]  /*0910*/  LDG.E.64 R20, desc[UR6][R4.64+0x28] ;  /* 0x0000280604147981 */ /* 0x000ee8000c1e1b00 */
[----:B------:R-:W3:Y:S01]  /*0920*/  LDG.E.64 R14, desc[UR6][R14.64] ;  /* 0x000000060e0e7981 */ /* 0x000ee2000c1e1b00 */
[----:B------:R-:W-:-:S03]  /*0930*/  IADD3 R25, PT, PT, R17, 0x7, RZ ;  /* 0x0000000711197810 */ /* 0x000fc60007ffe0ff */
[----:B------:R-:W4:Y:S02]  /*0940*/  LDG.E.64 R16, desc[UR6][R28.64] ;  /* 0x000000061c107981 */ /* 0x000f24000c1e1b00 */
[----:B------:R-:W-:Y:S02]  /*0950*/  IMAD.WIDE.U32 R6, R25, 0x8, R6 ;  /* 0x0000000819067825 */ /* 0x000fe400078e0006 */
[----:B------:R-:W4:Y:S04]  /*0960*/  LDG.E.64 R24, desc[UR6][R4.64+0x38] ;  /* 0x0000380604187981 */ /* 0x000f28000c1e1b00 */
[----:B------:R-:W4:Y:S01]  /*0970*/  LDG.E.64 R6, desc[UR6][R6.64] ;  /* 0x0000000606067981 */ /* 0x000f22000c1e1b00 */
[----:B------:R-:W-:Y:S01]  /*0980*/  IADD3 R27, PT, PT, R27, 0x8, RZ ;  /* 0x000000081b1b7810 */ /* 0x000fe20007ffe0ff */
[----:B-----5:R-:W-:-:S08]  /*0990*/  DFMA R10, R10, R12, R18 ;  /* 0x0000000c0a0a722b */ /* 0x020fd00000000012 */
[----:B--2---:R-:W-:-:S08]  /*09a0*/  DFMA R2, R2, R8, R10 ;  /* 0x000000080202722b */ /* 0x004fd0000000000a */
[----:B---3--:R-:W-:-:S08]  /*09b0*/  DFMA R2, R14, R20, R2 ;  /* 0x000000140e02722b */ /* 0x008fd00000000002 */
[----:B----4-:R-:W-:-:S08]  /*09c0*/  DFMA R2, R16, R22, R2 ;  /* 0x000000161002722b */ /* 0x010fd00000000002 */
[----:B------:R-:W-:-:S11]  /*09d0*/  DFMA R2, R6, R24, R2 ;  /* 0x000000180602722b */ /* 0x000fd60000000002 */
.L_x_10:
[----:B------:R-:W-:Y:S05]  /*09e0*/  BRA.U !UP1, `(.L_x_7) ;  /* 0x0000000109c07547 */ /* 0x000fea000b800000 */
[----:B------:R-:W-:Y:S02]  /*09f0*/  UISETP.GE.U32.AND UP0, UPT, UR5, 0x4, UPT ;  /* 0x000000040500788c */ /* 0x000fe4000bf06070 */
[----:B------:R-:W-:-:S04]  /*0a00*/  ULOP3.LUT UR4, UR8, 0x3, URZ, 0xc0, !UPT ;  /* 0x0000000308047892 */ /* 0x000fc8000f8ec0ff */
[----:B------:R-:W-:-:S03]  /*0a10*/  UISETP.NE.AND UP1, UPT, UR4, URZ, UPT ;  /* 0x000000ff0400728c */ /* 0x000fc6000bf25270 */
[----:B------:R-:W-:Y:S08]  /*0a20*/  BRA.U !UP0, `(.L_x_11) ;  /* 0x0000000108607547 */ /* 0x000ff0000b800000 */
[----:B------:R-:W0:Y:S01]  /*0a30*/  LDC.64 R4, c[0x0][0x380] ;  /* 0x0000e000ff047b82 */ /* 0x000e220000000a00 */
[----:B------:R-:W-:-:S04]  /*0a40*/  IMAD R9, R0, UR8, R27 ;  /* 0x0000000800097c24 */ /* 0x000fc8000f8e021b */
[----:B------:R-:W-:-:S03]  /*0a50*/  VIADD R13, R9, 0x1 ;  /* 0x00000001090d7836 */ /* 0x000fc60000000000 */
        /* <DEDUP_REMOVED lines=9> */
[----:B------:R-:W3:Y:S01]  /*0af0*/  LDG.E.64 R6, desc[UR6][R18.64+0x8] ;  /* 0x0000080612067981 */ /* 0x000ee2000c1e1b00 */
[----:B------:R-:W-:-:S03]  /*0b00*/  IADD3 R21, PT, PT, R9, 0x3, RZ ;  /* 0x0000000309157810 */ /* 0x000fc60007ffe0ff */
[----:B------:R-:W4:Y:S02]  /*0b10*/  LDG.E.64 R8, desc[UR6][R18.64+0x10] ;  /* 0x0000100612087981 */ /* 0x000f24000c1e1b00 */
[----:B------:R-:W-:Y:S02]  /*0b20*/  IMAD.WIDE.U32 R20, R21, 0x8, R4 ;  /* 0x0000000815147825 */ /* 0x000fe400078e0004 */
[----:B------:R-:W4:Y:S04]  /*0b30*/  LDG.E.64 R10, desc[UR6][R10.64] ;  /* 0x000000060a0a7981 */ /* 0x000f28000c1e1b00 */
[----:B------:R-:W5:Y:S04]  /*0b40*/  LDG.E.64 R4, desc[UR6][R18.64+0x18] ;  /* 0x0000180612047981 */ /* 0x000f68000c1e1b00 */
[----:B------:R-:W5:Y:S01]  /*0b50*/  LDG.E.64 R20, desc[UR6][R20.64] ;  /* 0x0000000614147981 */ /* 0x000f62000c1e1b00 */
[----:B------:R-:W-:Y:S01]  /*0b60*/  IADD3 R27, PT, PT, R27, 0x4, RZ ;  /* 0x000000041b1b7810 */ /* 0x000fe20007ffe0ff */
[----:B--2---:R-:W-:-:S08]  /*0b70*/  DFMA R14, R14, R16, R2 ;  /* 0x000000100e0e722b */ /* 0x004fd00000000002 */
[----:B---3--:R-:W-:-:S08]  /*0b80*/  DFMA R6, R12, R6, R14 ;  /* 0x000000060c06722b */ /* 0x008fd0000000000e */
[----:B----4-:R-:W-:-:S08]  /*0b90*/  DFMA R6, R10, R8, R6 ;  /* 0x000000080a06722b */ /* 0x010fd00000000006 */
[----:B-----5:R-:W-:-:S11]  /*0ba0*/  DFMA R2, R20, R4, R6 ;  /* 0x000000041402722b */ /* 0x020fd60000000006 */
.L_x_11:
[----:B------:R-:W-:Y:S05]  /*0bb0*/  BRA.U !UP1, `(.L_x_7) ;  /* 0x00000001094c7547 */ /* 0x000fea000b800000 */
[----:B------:R-:W0:Y:S01]  /*0bc0*/  LDC.64 R4, c[0x0][0x388] ;  /* 0x0000e200ff047b82 */ /* 0x000e220000000a00 */
[----:B------:R-:W-:-:S07]  /*0bd0*/  UIADD3 UR4, UPT, UPT, -UR4, URZ, URZ ;  /* 0x000000ff04047290 */ /* 0x000fce000fffe1ff */
[----:B------:R-:W1:Y:S01]  /*0be0*/  LDC.64 R8, c[0x0][0x380] ;  /* 0x0000e000ff087b82 */ /* 0x000e620000000a00 */
[----:B0-----:R-:W-:-:S04]  /*0bf0*/  IMAD.WIDE.U32 R4, R27, 0x8, R4 ;  /* 0x000000081b047825 */ /* 0x001fc800078e0004 */
[----:B------:R-:W-:Y:S01]  /*0c00*/  IMAD R27, R0, UR8, R27 ;  /* 0x00000008001b7c24 */ /* 0x000fe2000f8e021b */
[----:B------:R-:W-:Y:S02]  /*0c10*/  MOV R10, R4 ;  /* 0x00000004000a7202 */ /* 0x000fe40000000f00 */
[----:B------:R-:W-:-:S07]  /*0c20*/  MOV R11, R5 ;  /* 0x00000005000b7202 */ /* 0x000fce0000000f00 */
.L_x_12:
[----:B-1----:R-:W-:Y:S01]  /*0c30*/  IMAD.WIDE.U32 R4, R27, 0x8, R8 ;  /* 0x000000081b047825 */ /* 0x002fe200078e0008 */
[----:B------:R-:W-:Y:S02]  /*0c40*/  MOV R6, R10 ;  /* 0x0000000a00067202 */ /* 0x000fe40000000f00 */
[----:B------:R-:W-:-:S03]  /*0c50*/  MOV R7, R11 ;  /* 0x0000000b00077202 */ /* 0x000fc60000000f00 */
[----:B------:R-:W2:Y:S04]  /*0c60*/  LDG.E.64 R4, desc[UR6][R4.64] ;  /* 0x0000000604047981 */ /* 0x000ea8000c1e1b00 */
[----:B------:R-:W2:Y:S01]  /*0c70*/  LDG.E.64 R6, desc[UR6][R6.64] ;  /* 0x0000000606067981 */ /* 0x000ea2000c1e1b00 */
[----:B------:R-:W-:Y:S01]  /*0c80*/  UIADD3 UR4, UPT, UPT, UR4, 0x1, URZ ;  /* 0x0000000104047890 */ /* 0x000fe2000fffe0ff */
[----:B------:R-:W-:Y:S02]  /*0c90*/  IADD3 R10, P0, PT, R10, 0x8, RZ ;  /* 0x000000080a0a7810 */ /* 0x000fe40007f1e0ff */
[----:B------:R-:W-:Y:S01]  /*0ca0*/  IADD3 R27, PT, PT, R27, 0x1, RZ ;  /* 0x000000011b1b7810 */ /* 0x000fe20007ffe0ff */
[----:B------:R-:W-:Y:S01]  /*0cb0*/  UISETP.NE.AND UP0, UPT, UR4, URZ, UPT ;  /* 0x000000ff0400728c */ /* 0x000fe2000bf05270 */
[----:B------:R-:W-:Y:S01]  /*0cc0*/  IADD3.X R11, PT, PT, RZ, R11, RZ, P0, !PT ;  /* 0x0000000bff0b7210 */ /* 0x000fe200007fe4ff */
[----:B--2---:R-:W-:-:S07]  /*0cd0*/  DFMA R2, R4, R6, R2 ;  /* 0x000000060402722b */ /* 0x004fce0000000002 */
[----:B------:R-:W-:Y:S05]  /*0ce0*/  BRA.U UP0, `(.L_x_12) ;  /* 0xfffffffd00d07547 */ /* 0x000fea000b83ffff */
.L_x_7:
[----:B------:R-:W0:Y:S02]  /*0cf0*/  LDC.64 R4, c[0x0][0x390] ;  /* 0x0000e400ff047b82 */ /* 0x000e240000000a00 */
[----:B0-----:R-:W-:-:S05]  /*0d00*/  IMAD.WIDE.U32 R4, R0, 0x8, R4 ;  /* 0x0000000800047825 */ /* 0x001fca00078e0004 */
[----:B------:R-:W-:Y:S01]  /*0d10*/  STG.E.64 desc[UR6][R4.64], R2 ;  /* 0x0000000204007986 */ /* 0x000fe2000c101b06 */
[----:B------:R-:W-:Y:S05]  /*0d20*/  EXIT ;  /* 0x000000000000794d */ /* 0x000fea0003800000 */
.L_x_13:
        /* <DEDUP_REMOVED lines=13> */
.L_x_15:


//--------------------- .nv.shared.reserved.0     --------------------------
	.section	.nv.shared.reserved.0,"aw",@nobits
	.weak		__nv_reservedSMEM_offset_0_alias
	.size		__nv_reservedSMEM_offset_0_alias, 0, 64
	.other		__nv_reservedSMEM_offset_0_alias,@"STO_CUDA_RESERVED_SHARED STV_DEFAULT"
__nv_reservedSMEM_offset_0_alias:
	.zero		0
	.zero		64


//--------------------- .nv.constant0._Z19squared_norm_kernelPKdPdjj --------------------------
	.section	.nv.constant0._Z19squared_norm_kernelPKdPdjj,"a",@progbits
	.sectionflags	@""
	.align	4
.nv.constant0._Z19squared_norm_kernelPKdPdjj:
	.zero		920


//--------------------- .nv.constant0._Z18dot_product_kernelPKdS0_Pdjj --------------------------
	.section	.nv.constant0._Z18dot_product_kernelPKdS0_Pdjj,"a",@progbits
	.sectionflags	@""
	.align	4
.nv.constant0._Z18dot_product_kernelPKdS0_Pdjj:
	.zero		928


//--------------------- SYMBOLS --------------------------

	.type		.nv.reservedSmem.offset0,@object
	.size		.nv.reservedSmem.offset0,0x4
